// auto-generated by cutlass_sweep.gemm — config: {"arch": "sm_100", "cluster_m": 2, "cluster_n": 1, "dtype": "e4m3", "stages": 3, "tile_k": 128, "tile_m": 128, "tile_n": 128}
#include "cutlass/cutlass.h"
#include "cutlass/gemm/collective/collective_builder.hpp"
#include "cutlass/gemm/device/gemm_universal_adapter.h"
#include "cutlass/gemm/kernel/gemm_universal.hpp"
#include "cutlass/epilogue/collective/collective_builder.hpp"

using ElemA = cutlass::float_e4m3_t;
using ElemB = cutlass::float_e4m3_t;
using ElemCD = cutlass::float_e4m3_t;
using Acc  = float;
using TileShape    = cute::Shape<cute::_128, cute::_128, cute::_128>;
using ClusterShape = cute::Shape<cute::_2, cute::_1, cute::_1>;

using CollectiveEpilogue = typename cutlass::epilogue::collective::CollectiveBuilder<
    cutlass::arch::Sm100, cutlass::arch::OpClassTensorOp,
    TileShape, ClusterShape,
    cutlass::epilogue::collective::EpilogueTileAuto,
    Acc, Acc,
    ElemCD, cutlass::layout::RowMajor, 128 / cutlass::sizeof_bits<ElemCD>::value,
    ElemCD, cutlass::layout::RowMajor, 128 / cutlass::sizeof_bits<ElemCD>::value,
    cutlass::epilogue::collective::EpilogueScheduleAuto
  >::CollectiveOp;

using CollectiveMainloop = typename cutlass::gemm::collective::CollectiveBuilder<
    cutlass::arch::Sm100, cutlass::arch::OpClassTensorOp,
    ElemA, cutlass::layout::RowMajor, 128 / cutlass::sizeof_bits<ElemA>::value,
    ElemB, cutlass::layout::ColumnMajor, 128 / cutlass::sizeof_bits<ElemB>::value,
    Acc,
    TileShape, ClusterShape,
    cutlass::gemm::collective::StageCount<3>,
    cutlass::gemm::collective::KernelScheduleAuto
  >::CollectiveOp;

using GemmKernel = cutlass::gemm::kernel::GemmUniversal<
    cute::Shape<int,int,int,int>,
    CollectiveMainloop,
    CollectiveEpilogue
>;
using Gemm = cutlass::gemm::device::GemmUniversalAdapter<GemmKernel>;

// Force the device kernel symbol into the cubin without needing a host main.
auto* _anchor = &cutlass::device_kernel<GemmKernel>;


// ===== COMPILED SASS (sm_100a) =====

	.target	sm_100a

	.elftype	@"ET_EXEC"


//--------------------- .note.nv.tkinfo           --------------------------
	.section	.note.nv.tkinfo,"",@"SHT_NOTE"
	.sectionflags	@"SHF_NOTE_NV_TKINFO"
	.tkinfo
        /*0018*/ 	.word	0x00000002
        /*0030*/ 	.string	""
        /*0030*/ 	.string	"ptxas"
        /*0030*/ 	.string	"Cuda compilation tools, release 13.0, V13.0.88"
        /*0030*/ 	.string	"Build cuda_13.0.r13.0/compiler.36424714_0"
        /*0030*/ 	.string	"-arch sm_100a -m 64 "



//--------------------- .note.nv.cuinfo           --------------------------
	.section	.note.nv.cuinfo,"",@"SHT_NOTE"
	.sectionflags	@"SHF_NOTE_NV_CUINFO"
        /*0018*/ 	.short	0x0002
        /*001a*/ 	.short	0x0064
        /*001c*/ 	.short	0x0082
	.zero		2


//--------------------- .nv.info                  --------------------------
	.section	.nv.info,"",@"SHT_CUDA_INFO"
	.align	4


	//----- nvinfo : EIATTR_REGCOUNT
	.align		4
        /*0000*/ 	.byte	0x04, 0x2f
        /*0002*/ 	.short	(.L_19 - .L_18)
	.align		4
.L_18:
        /*0004*/ 	.word	index@(_ZN7cutlass13device_kernelINS_4gemm6kernel13GemmUniversalIN4cute5tupleIJiiiiEEENS1_10collective13CollectiveMmaINS1_35MainloopSm100TmaUmmaWarpSpecializedILi3ELi2ELi4ENS5_IJNS4_1CILi2EEENSA_ILi1EEESC_EEEEENS5_IJNSA_ILi128EEESF_SF_EEENS_12float_e4m3_tENS5_IJlSC_lEEESH_SI_NS4_8TiledMMAINS4_8MMA_AtomIJNS4_10MMA_TraitsINS4_25SM100_MMA_F8F6F4_2x1SM_SSEJSH_SH_fSF_SF_NS4_17integral_constantINS4_4UMMA5MajorELSP_0EEESQ_NSN_INSO_7ScaleInELSR_0EEESS_EEEEEENS4_6LayoutINS5_IJSC_SC_SC_EEENS5_IJNSA_ILi0EEESX_SX_EEEEENS5_IJNS4_10UnderscoreES10_S10_EEEEENS4_18SM100_TMA_2SM_LOADENS4_14ComposedLayoutINS4_7SwizzleILi3ELi4ELi3EEENS4_18smem_ptr_flag_bitsILi8EEENSV_INS5_IJNSA_ILi8EEESF_EEENS5_IJSF_SC_EEEEEEEvNS4_8identityES13_S1D_vS1E_EENS_8epilogue10collective18CollectiveEpilogueINS1G_23Sm100TmaWarpSpecializedILi2ELi2ELi32ELb0ELb0EEEJNS5_IJNSA_ILi64EEESF_SF_EEENS5_IJNSV_IS1L_SC_EENSV_INS5_IJNSA_ILi32EEESB_EEENS5_IJSC_S1L_EEEEEEEESH_SI_SH_SI_NS1G_6fusion15FusionCallbacksIS1K_NS1T_17LinearCombinationISH_fSH_fLNS_15FloatRoundStyleE2EEES1M_S1S_JEEENS4_5SM1004TMEM4LOAD26SM100_TMEM_LOAD_32dp32b32xENS4_13SM90_TMA_LOADENS14_INS15_ILi1ELi4ELi3EEES18_NSV_INS5_IJS19_S1O_EEENS5_IJS1O_SC_EEEEEEENS4_39AutoVectorizingCopyWithAssumedAlignmentILi128EEENS4_14SM90_TMA_STOREES28_S2A_S2A_EEEvvEEEEvNT_6ParamsE)
        /*0008*/ 	.word	0x00000080


	//----- nvinfo : EIATTR_FRAME_SIZE
	.align		4
.L_19:
        /*000c*/ 	.byte	0x04, 0x11
        /*000e*/ 	.short	(.L_21 - .L_20)
	.align		4
.L_20:
        /*0010*/ 	.word	index@($__internal_2_$__cuda_sm10x_tcgen05_guardrail_trap_unallocated_columns_being_dealloced)
        /*0014*/ 	.word	0x00000000


	//----- nvinfo : EIATTR_FRAME_SIZE
	.align		4
.L_21:
        /*0018*/ 	.byte	0x04, 0x11
        /*001a*/ 	.short	(.L_23 - .L_22)
	.align		4
.L_22:
        /*001c*/ 	.word	index@($__internal_1_$__cuda_sm10x_tcgen05_guardrail_trap_phase_invalid_during_alloc)
        /*0020*/ 	.word	0x00000000


	//----- nvinfo : EIATTR_FRAME_SIZE
	.align		4
.L_23:
        /*0024*/ 	.byte	0x04, 0x11
        /*0026*/ 	.short	(.L_25 - .L_24)
	.align		4
.L_24:
        /*0028*/ 	.word	index@($__internal_0_$__cuda_sm10x_tcgen05_guardrail_trap_col_being_dealloced_not_returned_by_alloc)
        /*002c*/ 	.word	0x00000000


	//----- nvinfo : EIATTR_FRAME_SIZE
	.align		4
.L_25:
        /*0030*/ 	.byte	0x04, 0x11
        /*0032*/ 	.short	(.L_27 - .L_26)
	.align		4
.L_26:
        /*0034*/ 	.word	index@(_ZN7cutlass13device_kernelINS_4gemm6kernel13GemmUniversalIN4cute5tupleIJiiiiEEENS1_10collective13CollectiveMmaINS1_35MainloopSm100TmaUmmaWarpSpecializedILi3ELi2ELi4ENS5_IJNS4_1CILi2EEENSA_ILi1EEESC_EEEEENS5_IJNSA_ILi128EEESF_SF_EEENS_12float_e4m3_tENS5_IJlSC_lEEESH_SI_NS4_8TiledMMAINS4_8MMA_AtomIJNS4_10MMA_TraitsINS4_25SM100_MMA_F8F6F4_2x1SM_SSEJSH_SH_fSF_SF_NS4_17integral_constantINS4_4UMMA5MajorELSP_0EEESQ_NSN_INSO_7ScaleInELSR_0EEESS_EEEEEENS4_6LayoutINS5_IJSC_SC_SC_EEENS5_IJNSA_ILi0EEESX_SX_EEEEENS5_IJNS4_10UnderscoreES10_S10_EEEEENS4_18SM100_TMA_2SM_LOADENS4_14ComposedLayoutINS4_7SwizzleILi3ELi4ELi3EEENS4_18smem_ptr_flag_bitsILi8EEENSV_INS5_IJNSA_ILi8EEESF_EEENS5_IJSF_SC_EEEEEEEvNS4_8identityES13_S1D_vS1E_EENS_8epilogue10collective18CollectiveEpilogueINS1G_23Sm100TmaWarpSpecializedILi2ELi2ELi32ELb0ELb0EEEJNS5_IJNSA_ILi64EEESF_SF_EEENS5_IJNSV_IS1L_SC_EENSV_INS5_IJNSA_ILi32EEESB_EEENS5_IJSC_S1L_EEEEEEEESH_SI_SH_SI_NS1G_6fusion15FusionCallbacksIS1K_NS1T_17LinearCombinationISH_fSH_fLNS_15FloatRoundStyleE2EEES1M_S1S_JEEENS4_5SM1004TMEM4LOAD26SM100_TMEM_LOAD_32dp32b32xENS4_13SM90_TMA_LOADENS14_INS15_ILi1ELi4ELi3EEES18_NSV_INS5_IJS19_S1O_EEENS5_IJS1O_SC_EEEEEEENS4_39AutoVectorizingCopyWithAssumedAlignmentILi128EEENS4_14SM90_TMA_STOREES28_S2A_S2A_EEEvvEEEEvNT_6ParamsE)
        /*0038*/ 	.word	0x00000000


	//----- nvinfo : EIATTR_MIN_STACK_SIZE
	.align		4
.L_27:
        /*003c*/ 	.byte	0x04, 0x12
        /*003e*/ 	.short	(.L_29 - .L_28)
	.align		4
.L_28:
        /*0040*/ 	.word	index@(_ZN7cutlass13device_kernelINS_4gemm6kernel13GemmUniversalIN4cute5tupleIJiiiiEEENS1_10collective13CollectiveMmaINS1_35MainloopSm100TmaUmmaWarpSpecializedILi3ELi2ELi4ENS5_IJNS4_1CILi2EEENSA_ILi1EEESC_EEEEENS5_IJNSA_ILi128EEESF_SF_EEENS_12float_e4m3_tENS5_IJlSC_lEEESH_SI_NS4_8TiledMMAINS4_8MMA_AtomIJNS4_10MMA_TraitsINS4_25SM100_MMA_F8F6F4_2x1SM_SSEJSH_SH_fSF_SF_NS4_17integral_constantINS4_4UMMA5MajorELSP_0EEESQ_NSN_INSO_7ScaleInELSR_0EEESS_EEEEEENS4_6LayoutINS5_IJSC_SC_SC_EEENS5_IJNSA_ILi0EEESX_SX_EEEEENS5_IJNS4_10UnderscoreES10_S10_EEEEENS4_18SM100_TMA_2SM_LOADENS4_14ComposedLayoutINS4_7SwizzleILi3ELi4ELi3EEENS4_18smem_ptr_flag_bitsILi8EEENSV_INS5_IJNSA_ILi8EEESF_EEENS5_IJSF_SC_EEEEEEEvNS4_8identityES13_S1D_vS1E_EENS_8epilogue10collective18CollectiveEpilogueINS1G_23Sm100TmaWarpSpecializedILi2ELi2ELi32ELb0ELb0EEEJNS5_IJNSA_ILi64EEESF_SF_EEENS5_IJNSV_IS1L_SC_EENSV_INS5_IJNSA_ILi32EEESB_EEENS5_IJSC_S1L_EEEEEEEESH_SI_SH_SI_NS1G_6fusion15FusionCallbacksIS1K_NS1T_17LinearCombinationISH_fSH_fLNS_15FloatRoundStyleE2EEES1M_S1S_JEEENS4_5SM1004TMEM4LOAD26SM100_TMEM_LOAD_32dp32b32xENS4_13SM90_TMA_LOADENS14_INS15_ILi1ELi4ELi3EEES18_NSV_INS5_IJS19_S1O_EEENS5_IJS1O_SC_EEEEEEENS4_39AutoVectorizingCopyWithAssumedAlignmentILi128EEENS4_14SM90_TMA_STOREES28_S2A_S2A_EEEvvEEEEvNT_6ParamsE)
        /*0044*/ 	.word	0x00000000
.L_29:


//--------------------- .nv.compat                --------------------------
	.section	.nv.compat,"",@"SHT_CUDA_COMPAT_INFO"
	.align	4
        /*0000*/ 	.byte	0x02, 0x09, 0x01, 0x00, 0x02, 0x02, 0x02, 0x00, 0x02, 0x05, 0x05, 0x00, 0x03, 0x07, 0x01, 0x01
        /*0010*/ 	.byte	0x02, 0x03, 0x01, 0x00, 0x02, 0x06, 0x01, 0x00, 0x04, 0x0b, 0x08, 0x00, 0x09, 0x00, 0x00, 0x00
        /*0020*/ 	.byte	0x00, 0x00, 0x00, 0x00


//--------------------- .nv.info._ZN7cutlass13device_kernelINS_4gemm6kernel13GemmUniversalIN4cute5tupleIJiiiiEEENS1_10collective13CollectiveMmaINS1_35MainloopSm100TmaUmmaWarpSpecializedILi3ELi2ELi4ENS5_IJNS4_1CILi2EEENSA_ILi1EEESC_EEEEENS5_IJNSA_ILi128EEESF_SF_EEENS_12float_e4m3_tENS5_IJlSC_lEEESH_SI_NS4_8TiledMMAINS4_8MMA_AtomIJNS4_10MMA_TraitsINS4_25SM100_MMA_F8F6F4_2x1SM_SSEJSH_SH_fSF_SF_NS4_17integral_constantINS4_4UMMA5MajorELSP_0EEESQ_NSN_INSO_7ScaleInELSR_0EEESS_EEEEEENS4_6LayoutINS5_IJSC_SC_SC_EEENS5_IJNSA_ILi0EEESX_SX_EEEEENS5_IJNS4_10UnderscoreES10_S10_EEEEENS4_18SM100_TMA_2SM_LOADENS4_14ComposedLayoutINS4_7SwizzleILi3ELi4ELi3EEENS4_18smem_ptr_flag_bitsILi8EEENSV_INS5_IJNSA_ILi8EEESF_EEENS5_IJSF_SC_EEEEEEEvNS4_8identityES13_S1D_vS1E_EENS_8epilogue10collective18CollectiveEpilogueINS1G_23Sm100TmaWarpSpecializedILi2ELi2ELi32ELb0ELb0EEEJNS5_IJNSA_ILi64EEESF_SF_EEENS5_IJNSV_IS1L_SC_EENSV_INS5_IJNSA_ILi32EEESB_EEENS5_IJSC_S1L_EEEEEEEESH_SI_SH_SI_NS1G_6fusion15FusionCallbacksIS1K_NS1T_17LinearCombinationISH_fSH_fLNS_15FloatRoundStyleE2EEES1M_S1S_JEEENS4_5SM1004TMEM4LOAD26SM100_TMEM_LOAD_32dp32b32xENS4_13SM90_TMA_LOADENS14_INS15_ILi1ELi4ELi3EEES18_NSV_INS5_IJS19_S1O_EEENS5_IJS1O_SC_EEEEEEENS4_39AutoVectorizingCopyWithAssumedAlignmentILi128EEENS4_14SM90_TMA_STOREES28_S2A_S2A_EEEvvEEEEvNT_6ParamsE --------------------------
	.section	.nv.info._ZN7cutlass13device_kernelINS_4gemm6kernel13GemmUniversalIN4cute5tupleIJiiiiEEENS1_10collective13CollectiveMmaINS1_35MainloopSm100TmaUmmaWarpSpecializedILi3ELi2ELi4ENS5_IJNS4_1CILi2EEENSA_ILi1EEESC_EEEEENS5_IJNSA_ILi128EEESF_SF_EEENS_12float_e4m3_tENS5_IJlSC_lEEESH_SI_NS4_8TiledMMAINS4_8MMA_AtomIJNS4_10MMA_TraitsINS4_25SM100_MMA_F8F6F4_2x1SM_SSEJSH_SH_fSF_SF_NS4_17integral_constantINS4_4UMMA5MajorELSP_0EEESQ_NSN_INSO_7ScaleInELSR_0EEESS_EEEEEENS4_6LayoutINS5_IJSC_SC_SC_EEENS5_IJNSA_ILi0EEESX_SX_EEEEENS5_IJNS4_10UnderscoreES10_S10_EEEEENS4_18SM100_TMA_2SM_LOADENS4_14ComposedLayoutINS4_7SwizzleILi3ELi4ELi3EEENS4_18smem_ptr_flag_bitsILi8EEENSV_INS5_IJNSA_ILi8EEESF_EEENS5_IJSF_SC_EEEEEEEvNS4_8identityES13_S1D_vS1E_EENS_8epilogue10collective18CollectiveEpilogueINS1G_23Sm100TmaWarpSpecializedILi2ELi2ELi32ELb0ELb0EEEJNS5_IJNSA_ILi64EEESF_SF_EEENS5_IJNSV_IS1L_SC_EENSV_INS5_IJNSA_ILi32EEESB_EEENS5_IJSC_S1L_EEEEEEEESH_SI_SH_SI_NS1G_6fusion15FusionCallbacksIS1K_NS1T_17LinearCombinationISH_fSH_fLNS_15FloatRoundStyleE2EEES1M_S1S_JEEENS4_5SM1004TMEM4LOAD26SM100_TMEM_LOAD_32dp32b32xENS4_13SM90_TMA_LOADENS14_INS15_ILi1ELi4ELi3EEES18_NSV_INS5_IJS19_S1O_EEENS5_IJS1O_SC_EEEEEEENS4_39AutoVectorizingCopyWithAssumedAlignmentILi128EEENS4_14SM90_TMA_STOREES28_S2A_S2A_EEEvvEEEEvNT_6ParamsE,"",@"SHT_CUDA_INFO"
	.sectionflags	@""
	.align	4


	//----- nvinfo : EIATTR_CUDA_API_VERSION
	.align		4
        /*0000*/ 	.byte	0x04, 0x37
        /*0002*/ 	.short	(.L_31 - .L_30)
.L_30:
        /*0004*/ 	.word	0x00000082


	//----- nvinfo : EIATTR_KPARAM_INFO
	.align		4
.L_31:
        /*0008*/ 	.byte	0x04, 0x17
        /*000a*/ 	.short	(.L_33 - .L_32)
.L_32:
        /*000c*/ 	.word	0x00000000
        /*0010*/ 	.short	0x0000
        /*0012*/ 	.short	0x0000
        /*0014*/ 	.byte	0x00, 0xf0, 0x01, 0x20


	//----- nvinfo : EIATTR_AT_ENTRY_FRAGMENTS
	.align		4
.L_33:
        /*0018*/ 	.byte	0x04, 0x4f
        /*001a*/ 	.short	(.L_35 - .L_34)


	//   ....[0]....
.L_34:
        /*001c*/ 	.word	0x00000007


	//----- nvinfo : EIATTR_RESERVED_SMEM_USED
	.align		4
.L_35:
        /*0020*/ 	.byte	0x01, 0x41
	.zero		2


	//----- nvinfo : EIATTR_SPARSE_MMA_MASK
	.align		4
        /*0024*/ 	.byte	0x03, 0x50
        /*0026*/ 	.short	0x0000


	//----- nvinfo : EIATTR_TCGEN05_2CTA_USED
	.align		4
        /*0028*/ 	.byte	0x01, 0x52
	.zero		2


	//----- nvinfo : EIATTR_MAXREG_COUNT
	.align		4
        /*002c*/ 	.byte	0x03, 0x1b
        /*002e*/ 	.short	0x00ff


	//----- nvinfo : EIATTR_NUM_BARRIERS
	.align		4
        /*0030*/ 	.byte	0x02, 0x4c
        /*0032*/ 	.byte	0x07
	.zero		1


	//----- nvinfo : EIATTR_EXTERNS
	.align		4
        /*0034*/ 	.byte	0x04, 0x0f
        /*0036*/ 	.short	(.L_37 - .L_36)


	//   ....[0]....
	.align		4
.L_36:
        /*0038*/ 	.word	index@(__assertfail)


	//----- nvinfo : EIATTR_MERCURY_ISA_VERSION
	.align		4
.L_37:
        /*003c*/ 	.byte	0x03, 0x5f
        /*003e*/ 	.short	0x0101


	//----- nvinfo : EIATTR_INT_WARP_WIDE_INSTR_OFFSETS
	.align		4
        /*0040*/ 	.byte	0x04, 0x31
        /*0042*/ 	.short	(.L_39 - .L_38)


	//   ....[0]....
.L_38:
        /*0044*/ 	.word	0x00000cb0


	//   ....[1]....
        /*0048*/ 	.word	0x00000d50


	//   ....[2]....
        /*004c*/ 	.word	0x00002080


	//   ....[3]....
        /*0050*/ 	.word	0x00003ed0


	//   ....[4]....
        /*0054*/ 	.word	0x00003ef0


	//   ....[5]....
        /*0058*/ 	.word	0x00003f20


	//   ....[6]....
        /*005c*/ 	.word	0x00004850


	//   ....[7]....
        /*0060*/ 	.word	0x00004870


	//   ....[8]....
        /*0064*/ 	.word	0x00004970


	//   ....[9]....
        /*0068*/ 	.word	0x00004b00


	//   ....[10]....
        /*006c*/ 	.word	0x00004b10


	//   ....[11]....
        /*0070*/ 	.word	0x00004ca0


	//----- nvinfo : EIATTR_COOP_GROUP_MASK_REGIDS
	.align		4
.L_39:
        /*0074*/ 	.byte	0x04, 0x29
        /*0076*/ 	.short	(.L_41 - .L_40)


	//   ....[0]....
.L_40:
        /*0078*/ 	.word	0xffffffff


	//   ....[1]....
        /*007c*/ 	.word	0xffffffff


	//   ....[2]....
        /*0080*/ 	.word	0xffffffff


	//   ....[3]....
        /*0084*/ 	.word	0xffffffff


	//   ....[4]....
        /*0088*/ 	.word	0xffffffff


	//   ....[5]....
        /*008c*/ 	.word	0xffffffff


	//   ....[6]....
        /*0090*/ 	.word	0xffffffff


	//   ....[7]....
        /*0094*/ 	.word	0xffffffff


	//   ....[8]....
        /*0098*/ 	.word	0xffffffff


	//   ....[9]....
        /*009c*/ 	.word	0xffffffff


	//   ....[10]....
        /*00a0*/ 	.word	0xffffffff


	//   ....[11]....
        /*00a4*/ 	.word	0xffffffff


	//   ....[12]....
        /*00a8*/ 	.word	0xffffffff


	//   ....[13]....
        /*00ac*/ 	.word	0xffffffff


	//----- nvinfo : EIATTR_COOP_GROUP_INSTR_OFFSETS
	.align		4
.L_41:
        /*00b0*/ 	.byte	0x04, 0x28
        /*00b2*/ 	.short	(.L_43 - .L_42)


	//   ....[0]....
.L_42:
        /*00b4*/ 	.word	0x000000c0


	//   ....[1]....
        /*00b8*/ 	.word	0x00000500


	//   ....[2]....
        /*00bc*/ 	.word	0x00000660


	//   ....[3]....
        /*00c0*/ 	.word	0x000007b0


	//   ....[4]....
        /*00c4*/ 	.word	0x000008a0


	//   ....[5]....
        /*00c8*/ 	.word	0x00000a00


	//   ....[6]....
        /*00cc*/ 	.word	0x00000b90


	//   ....[7]....
        /*00d0*/ 	.word	0x00000dd0


	//   ....[8]....
        /*00d4*/ 	.word	0x00001f60


	//   ....[9]....
        /*00d8*/ 	.word	0x00002cb0


	//   ....[10]....
        /*00dc*/ 	.word	0x00003180


	//   ....[11]....
        /*00e0*/ 	.word	0x000031b0


	//   ....[12]....
        /*00e4*/ 	.word	0x00003dd0


	//   ....[13]....
        /*00e8*/ 	.word	0x00003fe0


	//----- nvinfo : EIATTR_VRC_CTA_INIT_COUNT
	.align		4
.L_43:
        /*00ec*/ 	.byte	0x02, 0x4a
        /*00ee*/ 	.byte	0x80
	.zero		1


	//----- nvinfo : EIATTR_SYSCALL_OFFSETS
	.align		4
        /*00f0*/ 	.byte	0x04, 0x46
        /*00f2*/ 	.short	(.L_45 - .L_44)


	//   ....[0]....
.L_44:
        /*00f4*/ 	.word	0x000056f0


	//   ....[1]....
        /*00f8*/ 	.word	0x00005830


	//   ....[2]....
        /*00fc*/ 	.word	0x00006020


	//   ....[3]....
        /*0100*/ 	.word	0x00006e00


	//----- nvinfo : EIATTR_MBARRIER_INSTR_OFFSETS
	.align		4
.L_45:
        /*0104*/ 	.byte	0x04, 0x39
        /*0106*/ 	.short	(.L_47 - .L_46)


	//   ....[0]....
.L_46:
        /*0108*/ 	.word	0x000005f0
        /*010c*/ 	.word	0x000000ff
        /*0110*/ 	.word	0x00000000
        /*0114*/ 	.short	0x0100
        /*0116*/ 	.byte	0x08
	.zero		1


	//   ....[1]....
        /*0118*/ 	.word	0x00000600
        /*011c*/ 	.word	0x000000ff
        /*0120*/ 	.word	0x00000018
        /*0124*/ 	.short	0x0100
        /*0126*/ 	.byte	0x08
	.zero		1


	//   ....[2]....
        /*0128*/ 	.word	0x00000610
        /*012c*/ 	.word	0x000000ff
        /*0130*/ 	.word	0x00000008
        /*0134*/ 	.short	0x0100
        /*0136*/ 	.byte	0x08
	.zero		1


	//   ....[3]....
        /*0138*/ 	.word	0x00000620
        /*013c*/ 	.word	0x000000ff
        /*0140*/ 	.word	0x00000020
        /*0144*/ 	.short	0x0100
        /*0146*/ 	.byte	0x08
	.zero		1


	//   ....[4]....
        /*0148*/ 	.word	0x00000630
        /*014c*/ 	.word	0x000000ff
        /*0150*/ 	.word	0x00000010
        /*0154*/ 	.short	0x0100
        /*0156*/ 	.byte	0x08
	.zero		1


	//   ....[5]....
        /*0158*/ 	.word	0x00000640
        /*015c*/ 	.word	0x000000ff
        /*0160*/ 	.word	0x00000028
        /*0164*/ 	.short	0x0100
        /*0166*/ 	.byte	0x08
	.zero		1


	//   ....[6]....
        /*0168*/ 	.word	0x00000760
        /*016c*/ 	.word	0x000000ff
        /*0170*/ 	.word	0x00000030
        /*0174*/ 	.short	0x0100
        /*0176*/ 	.byte	0x09
	.zero		1


	//   ....[7]....
        /*0178*/ 	.word	0x00000770
        /*017c*/ 	.word	0x000000ff
        /*0180*/ 	.word	0x00000040
        /*0184*/ 	.short	0x0100
        /*0186*/ 	.byte	0x09
	.zero		1


	//   ....[8]....
        /*0188*/ 	.word	0x00000780
        /*018c*/ 	.word	0x000000ff
        /*0190*/ 	.word	0x00000038
        /*0194*/ 	.short	0x0100
        /*0196*/ 	.byte	0x09
	.zero		1


	//   ....[9]....
        /*0198*/ 	.word	0x00000790
        /*019c*/ 	.word	0x000000ff
        /*01a0*/ 	.word	0x00000048
        /*01a4*/ 	.short	0x0100
        /*01a6*/ 	.byte	0x09
	.zero		1


	//   ....[10]....
        /*01a8*/ 	.word	0x00000870
        /*01ac*/ 	.word	0x000000ff
        /*01b0*/ 	.word	0x00000050
        /*01b4*/ 	.short	0x0100
        /*01b6*/ 	.byte	0x08
	.zero		1


	//   ....[11]....
        /*01b8*/ 	.word	0x00000880
        /*01bc*/ 	.word	0x000000ff
        /*01c0*/ 	.word	0x00000058
        /*01c4*/ 	.short	0x0100
        /*01c6*/ 	.byte	0x08
	.zero		1


	//   ....[12]....
        /*01c8*/ 	.word	0x000009b0
        /*01cc*/ 	.word	0x000000ff
        /*01d0*/ 	.word	0x00000060
        /*01d4*/ 	.short	0x0100
        /*01d6*/ 	.byte	0x08
	.zero		1


	//   ....[13]....
        /*01d8*/ 	.word	0x000009c0
        /*01dc*/ 	.word	0x000000ff
        /*01e0*/ 	.word	0x00000070
        /*01e4*/ 	.short	0x0100
        /*01e6*/ 	.byte	0x08
	.zero		1


	//   ....[14]....
        /*01e8*/ 	.word	0x000009d0
        /*01ec*/ 	.word	0x000000ff
        /*01f0*/ 	.word	0x00000068
        /*01f4*/ 	.short	0x0100
        /*01f6*/ 	.byte	0x08
	.zero		1


	//   ....[15]....
        /*01f8*/ 	.word	0x000009e0
        /*01fc*/ 	.word	0x000000ff
        /*0200*/ 	.word	0x00000078
        /*0204*/ 	.short	0x0100
        /*0206*/ 	.byte	0x08
	.zero		1


	//   ....[16]....
        /*0208*/ 	.word	0x00000b00
        /*020c*/ 	.word	0x000000ff
        /*0210*/ 	.word	0x00000080
        /*0214*/ 	.short	0x0100
        /*0216*/ 	.byte	0x09
	.zero		1


	//   ....[17]....
        /*0218*/ 	.word	0x00000b10
        /*021c*/ 	.word	0x000000ff
        /*0220*/ 	.word	0x000000a0
        /*0224*/ 	.short	0x0100
        /*0226*/ 	.byte	0x09
	.zero		1


	//   ....[18]....
        /*0228*/ 	.word	0x00000b20
        /*022c*/ 	.word	0x000000ff
        /*0230*/ 	.word	0x00000088
        /*0234*/ 	.short	0x0100
        /*0236*/ 	.byte	0x09
	.zero		1


	//   ....[19]....
        /*0238*/ 	.word	0x00000b30
        /*023c*/ 	.word	0x000000ff
        /*0240*/ 	.word	0x000000a8
        /*0244*/ 	.short	0x0100
        /*0246*/ 	.byte	0x09
	.zero		1


	//   ....[20]....
        /*0248*/ 	.word	0x00000b40
        /*024c*/ 	.word	0x000000ff
        /*0250*/ 	.word	0x00000090
        /*0254*/ 	.short	0x0100
        /*0256*/ 	.byte	0x09
	.zero		1


	//   ....[21]....
        /*0258*/ 	.word	0x00000b50
        /*025c*/ 	.word	0x000000ff
        /*0260*/ 	.word	0x000000b0
        /*0264*/ 	.short	0x0100
        /*0266*/ 	.byte	0x09
	.zero		1


	//   ....[22]....
        /*0268*/ 	.word	0x00000b60
        /*026c*/ 	.word	0x000000ff
        /*0270*/ 	.word	0x00000098
        /*0274*/ 	.short	0x0100
        /*0276*/ 	.byte	0x09
	.zero		1


	//   ....[23]....
        /*0278*/ 	.word	0x00000b70
        /*027c*/ 	.word	0x000000ff
        /*0280*/ 	.word	0x000000b8
        /*0284*/ 	.short	0x0100
        /*0286*/ 	.byte	0x09
	.zero		1


	//   ....[24]....
        /*0288*/ 	.word	0x00000c60
        /*028c*/ 	.word	0x000000ff
        /*0290*/ 	.word	0x000000c0
        /*0294*/ 	.short	0x0100
        /*0296*/ 	.byte	0x08
	.zero		1


	//   ....[25]....
        /*0298*/ 	.word	0x00000c70
        /*029c*/ 	.word	0x000000ff
        /*02a0*/ 	.word	0x000000d0
        /*02a4*/ 	.short	0x0100
        /*02a6*/ 	.byte	0x08
	.zero		1


	//   ....[26]....
        /*02a8*/ 	.word	0x00000c80
        /*02ac*/ 	.word	0x000000ff
        /*02b0*/ 	.word	0x000000c8
        /*02b4*/ 	.short	0x0100
        /*02b6*/ 	.byte	0x08
	.zero		1


	//   ....[27]....
        /*02b8*/ 	.word	0x00000c90
        /*02bc*/ 	.word	0x000000ff
        /*02c0*/ 	.word	0x000000d8
        /*02c4*/ 	.short	0x0100
        /*02c6*/ 	.byte	0x08
	.zero		1


	//   ....[28]....
        /*02c8*/ 	.word	0x00000d80
        /*02cc*/ 	.word	0x000000ff
        /*02d0*/ 	.word	0x000000e0
        /*02d4*/ 	.short	0x0100
        /*02d6*/ 	.byte	0x07
	.zero		1


	//   ....[29]....
        /*02d8*/ 	.word	0x00001790
        /*02dc*/ 	.word	0x00000003
        /*02e0*/ 	.word	0x000000d0
        /*02e4*/ 	.short	0x010a
        /*02e6*/ 	.byte	0xff
	.zero		1


	//   ....[30]....
        /*02e8*/ 	.word	0x000017c0
        /*02ec*/ 	.word	0x00000003
        /*02f0*/ 	.word	0x000000c0
        /*02f4*/ 	.short	0x0101
        /*02f6*/ 	.byte	0xff
	.zero		1


	//   ....[31]....
        /*02f8*/ 	.word	0x000018c0
        /*02fc*/ 	.word	0x000000ff
        /*0300*/ 	.word	0x00000018
        /*0304*/ 	.short	0x010a
        /*0306*/ 	.byte	0x08
	.zero		1


	//   ....[32]....
        /*0308*/ 	.word	0x00001980
        /*030c*/ 	.word	0x000000ff
        /*0310*/ 	.word	0x00000018
        /*0314*/ 	.short	0x010a
        /*0316*/ 	.byte	0x21
	.zero		1


	//   ....[33]....
        /*0318*/ 	.word	0x00001b40
        /*031c*/ 	.word	0x000000ff
        /*0320*/ 	.word	0x00000018
        /*0324*/ 	.short	0x010a
        /*0326*/ 	.byte	0x08
	.zero		1


	//   ....[34]....
        /*0328*/ 	.word	0x00001c20
        /*032c*/ 	.word	0x000000ff
        /*0330*/ 	.word	0x00000058
        /*0334*/ 	.short	0x0101
        /*0336*/ 	.byte	0x06
	.zero		1


	//   ....[35]....
        /*0338*/ 	.word	0x00001c40
        /*033c*/ 	.word	0x000000ff
        /*0340*/ 	.word	0x00000018
        /*0344*/ 	.short	0x010a
        /*0346*/ 	.byte	0x08
	.zero		1


	//   ....[36]....
        /*0348*/ 	.word	0x00001cc0
        /*034c*/ 	.word	0x000000ff
        /*0350*/ 	.word	0x00000018
        /*0354*/ 	.short	0x010a
        /*0356*/ 	.byte	0x11
	.zero		1


	//   ....[37]....
        /*0358*/ 	.word	0x00001e50
        /*035c*/ 	.word	0x000000ff
        /*0360*/ 	.word	0x00000018
        /*0364*/ 	.short	0x010a
        /*0366*/ 	.byte	0x08
	.zero		1


	//   ....[38]....
        /*0368*/ 	.word	0x00001f90
        /*036c*/ 	.word	0x00000002
        /*0370*/ 	.word	0x00000060
        /*0374*/ 	.short	0x010a
        /*0376*/ 	.byte	0xff
	.zero		1


	//   ....[39]....
        /*0378*/ 	.word	0x00002050
        /*037c*/ 	.word	0x00000002
        /*0380*/ 	.word	0x00000000
        /*0384*/ 	.short	0x0101
        /*0386*/ 	.byte	0xff
	.zero		1


	//   ....[40]....
        /*0388*/ 	.word	0x000025b0
        /*038c*/ 	.word	0x000000ff
        /*0390*/ 	.word	0x00000000
        /*0394*/ 	.short	0x010a
        /*0396*/ 	.byte	0x04
	.zero		1


	//   ....[41]....
        /*0398*/ 	.word	0x00002640
        /*039c*/ 	.word	0x000000ff
        /*03a0*/ 	.word	0x00000000
        /*03a4*/ 	.short	0x010a
        /*03a6*/ 	.byte	0x04
	.zero		1


	//   ....[42]....
        /*03a8*/ 	.word	0x000026e0
        /*03ac*/ 	.word	0x00000000
        /*03b0*/ 	.word	0x00000000
        /*03b4*/ 	.short	0x010a
        /*03b6*/ 	.byte	0xff
	.zero		1


	//   ....[43]....
        /*03b8*/ 	.word	0x00002810
        /*03bc*/ 	.word	0x00000000
        /*03c0*/ 	.word	0x000000c0
        /*03c4*/ 	.short	0x010a
        /*03c6*/ 	.byte	0xff
	.zero		1


	//   ....[44]....
        /*03c8*/ 	.word	0x00002880
        /*03cc*/ 	.word	0x00000004
        /*03d0*/ 	.word	0x00000000
        /*03d4*/ 	.short	0x0101
        /*03d6*/ 	.byte	0xff
	.zero		1


	//   ....[45]....
        /*03d8*/ 	.word	0x000028a0
        /*03dc*/ 	.word	0x000000ff
        /*03e0*/ 	.word	0x00000070
        /*03e4*/ 	.short	0x010a
        /*03e6*/ 	.byte	0x05
	.zero		1


	//   ....[46]....
        /*03e8*/ 	.word	0x000029c0
        /*03ec*/ 	.word	0x00000000
        /*03f0*/ 	.word	0x00000060
        /*03f4*/ 	.short	0x010a
        /*03f6*/ 	.byte	0xff
	.zero		1


	//   ....[47]....
        /*03f8*/ 	.word	0x00002ac0
        /*03fc*/ 	.word	0x00000000
        /*0400*/ 	.word	0x00000000
        /*0404*/ 	.short	0x0101
        /*0406*/ 	.byte	0xff
	.zero		1


	//   ....[48]....
        /*0408*/ 	.word	0x00002b50
        /*040c*/ 	.word	0x000000ff
        /*0410*/ 	.word	0x00000070
        /*0414*/ 	.short	0x0106
        /*0416*/ 	.byte	0x05
	.zero		1


	//   ....[49]....
        /*0418*/ 	.word	0x00002b70
        /*041c*/ 	.word	0x000000ff
        /*0420*/ 	.word	0x00000070
        /*0424*/ 	.short	0x010a
        /*0426*/ 	.byte	0x05
	.zero		1


	//   ....[50]....
        /*0428*/ 	.word	0x00002c00
        /*042c*/ 	.word	0x000000ff
        /*0430*/ 	.word	0x00000070
        /*0434*/ 	.short	0x0106
        /*0436*/ 	.byte	0x04
	.zero		1


	//   ....[51]....
        /*0438*/ 	.word	0x00002c40
        /*043c*/ 	.word	0x00000000
        /*0440*/ 	.word	0x00000070
        /*0444*/ 	.short	0x010a
        /*0446*/ 	.byte	0xff
	.zero		1


	//   ....[52]....
        /*0448*/ 	.word	0x00002e80
        /*044c*/ 	.word	0x000000ff
        /*0450*/ 	.word	0x00000008
        /*0454*/ 	.short	0x010a
        /*0456*/ 	.byte	0x06
	.zero		1


	//   ....[53]....
        /*0458*/ 	.word	0x00002ea0
        /*045c*/ 	.word	0x000000ff
        /*0460*/ 	.word	0x00000008
        /*0464*/ 	.short	0x010a
        /*0466*/ 	.byte	0x06
	.zero		1


	//   ....[54]....
        /*0468*/ 	.word	0x00003030
        /*046c*/ 	.word	0x000000ff
        /*0470*/ 	.word	0x00000008
        /*0474*/ 	.short	0x010a
        /*0476*/ 	.byte	0x06
	.zero		1


	//   ....[55]....
        /*0478*/ 	.word	0x00003050
        /*047c*/ 	.word	0x000000ff
        /*0480*/ 	.word	0x00000008
        /*0484*/ 	.short	0x010a
        /*0486*/ 	.byte	0x06
	.zero		1


	//   ....[56]....
        /*0488*/ 	.word	0x00003110
        /*048c*/ 	.word	0x000000ff
        /*0490*/ 	.word	0x00000000
        /*0494*/ 	.short	0x0101
        /*0496*/ 	.byte	0x07
	.zero		1


	//   ....[57]....
        /*0498*/ 	.word	0x00003450
        /*049c*/ 	.word	0x00000000
        /*04a0*/ 	.word	0x00000060
        /*04a4*/ 	.short	0x010a
        /*04a6*/ 	.byte	0xff
	.zero		1


	//   ....[58]....
        /*04a8*/ 	.word	0x00003510
        /*04ac*/ 	.word	0x00000000
        /*04b0*/ 	.word	0x00000000
        /*04b4*/ 	.short	0x0101
        /*04b6*/ 	.byte	0xff
	.zero		1


	//   ....[59]....
        /*04b8*/ 	.word	0x000035d0
        /*04bc*/ 	.word	0x000000ff
        /*04c0*/ 	.word	0x00000000
        /*04c4*/ 	.short	0x010a
        /*04c6*/ 	.byte	0x08
	.zero		1


	//   ....[60]....
        /*04c8*/ 	.word	0x000035e0
        /*04cc*/ 	.word	0x000000ff
        /*04d0*/ 	.word	0x000000a0
        /*04d4*/ 	.short	0x010a
        /*04d6*/ 	.byte	0x09
	.zero		1


	//   ....[61]....
        /*04d8*/ 	.word	0x00003690
        /*04dc*/ 	.word	0x000000ff
        /*04e0*/ 	.word	0x00000000
        /*04e4*/ 	.short	0x010a
        /*04e6*/ 	.byte	0x08
	.zero		1


	//   ....[62]....
        /*04e8*/ 	.word	0x000037c0
        /*04ec*/ 	.word	0x000000ff
        /*04f0*/ 	.word	0x00000000
        /*04f4*/ 	.short	0x010a
        /*04f6*/ 	.byte	0x1e
	.zero		1


	//   ....[63]....
        /*04f8*/ 	.word	0x00003ac0
        /*04fc*/ 	.word	0x000000ff
        /*0500*/ 	.word	0x00000000
        /*0504*/ 	.short	0x010a
        /*0506*/ 	.byte	0x08
	.zero		1


	//   ....[64]....
        /*0508*/ 	.word	0x00003b50
        /*050c*/ 	.word	0x000000ff
        /*0510*/ 	.word	0x00000000
        /*0514*/ 	.short	0x010a
        /*0516*/ 	.byte	0x08
	.zero		1


	//   ....[65]....
        /*0518*/ 	.word	0x00003be0
        /*051c*/ 	.word	0x000000ff
        /*0520*/ 	.word	0x00000000
        /*0524*/ 	.short	0x010a
        /*0526*/ 	.byte	0x08
	.zero		1


	//   ....[66]....
        /*0528*/ 	.word	0x00003c80
        /*052c*/ 	.word	0x00000000
        /*0530*/ 	.word	0x00000000
        /*0534*/ 	.short	0x010a
        /*0536*/ 	.byte	0xff
	.zero		1


	//   ....[67]....
        /*0538*/ 	.word	0x00003cc0
        /*053c*/ 	.word	0x00000000
        /*0540*/ 	.word	0x00000000
        /*0544*/ 	.short	0x010a
        /*0546*/ 	.byte	0xff
	.zero		1


	//   ....[68]....
        /*0548*/ 	.word	0x00003d30
        /*054c*/ 	.word	0x000000ff
        /*0550*/ 	.word	0x00000000
        /*0554*/ 	.short	0x0101
        /*0556*/ 	.byte	0x05
	.zero		1


	//   ....[69]....
        /*0558*/ 	.word	0x00003d70
        /*055c*/ 	.word	0x000000ff
        /*0560*/ 	.word	0x000000e0
        /*0564*/ 	.short	0x010a
        /*0566*/ 	.byte	0x07
	.zero		1


	//   ....[70]....
        /*0568*/ 	.word	0x00003dc0
        /*056c*/ 	.word	0x000000ff
        /*0570*/ 	.word	0x00000000
        /*0574*/ 	.short	0x0101
        /*0576*/ 	.byte	0x05
	.zero		1


	//   ....[71]....
        /*0578*/ 	.word	0x000041f0
        /*057c*/ 	.word	0x00000000
        /*0580*/ 	.word	0x00000060
        /*0584*/ 	.short	0x010a
        /*0586*/ 	.byte	0xff
	.zero		1


	//   ....[72]....
        /*0588*/ 	.word	0x000042b0
        /*058c*/ 	.word	0x00000000
        /*0590*/ 	.word	0x00000000
        /*0594*/ 	.short	0x0101
        /*0596*/ 	.byte	0xff
	.zero		1


	//   ....[73]....
        /*0598*/ 	.word	0x000045d0
        /*059c*/ 	.word	0x000000ff
        /*05a0*/ 	.word	0x00000058
        /*05a4*/ 	.short	0x010a
        /*05a6*/ 	.byte	0x07
	.zero		1


	//   ....[74]....
        /*05a8*/ 	.word	0x000047c0
        /*05ac*/ 	.word	0x000000ff
        /*05b0*/ 	.word	0x00000040
        /*05b4*/ 	.short	0x010a
        /*05b6*/ 	.byte	0x07
	.zero		1


	//   ....[75]....
        /*05b8*/ 	.word	0x00004a20
        /*05bc*/ 	.word	0x000000ff
        /*05c0*/ 	.word	0x00000030
        /*05c4*/ 	.short	0x010b
        /*05c6*/ 	.byte	0x07
	.zero		1


	//   ....[76]....
        /*05c8*/ 	.word	0x00004a90
        /*05cc*/ 	.word	0x000000ff
        /*05d0*/ 	.word	0x00000000
        /*05d4*/ 	.short	0x0101
        /*05d6*/ 	.byte	0x0e
	.zero		1


	//   ....[77]....
        /*05d8*/ 	.word	0x00004ad0
        /*05dc*/ 	.word	0x000000ff
        /*05e0*/ 	.word	0x00000048
        /*05e4*/ 	.short	0x010a
        /*05e6*/ 	.byte	0x07
	.zero		1


	//   ....[78]....
        /*05e8*/ 	.word	0x00004d00
        /*05ec*/ 	.word	0x000000ff
        /*05f0*/ 	.word	0x00000038
        /*05f4*/ 	.short	0x010b
        /*05f6*/ 	.byte	0x07
	.zero		1


	//   ....[79]....
        /*05f8*/ 	.word	0x00004d20
        /*05fc*/ 	.word	0x000000ff
        /*0600*/ 	.word	0x00000000
        /*0604*/ 	.short	0x0101
        /*0606*/ 	.byte	0x0d
	.zero		1


	//   ....[80]....
        /*0608*/ 	.word	0x00004d50
        /*060c*/ 	.word	0x000000ff
        /*0610*/ 	.word	0x00000040
        /*0614*/ 	.short	0x010a
        /*0616*/ 	.byte	0x07
	.zero		1


	//   ....[81]....
        /*0618*/ 	.word	0x00004d90
        /*061c*/ 	.word	0x00000000
        /*0620*/ 	.word	0x00000048
        /*0624*/ 	.short	0x010a
        /*0626*/ 	.byte	0xff
	.zero		1


	//   ....[82]....
        /*0628*/ 	.word	0x000050c0
        /*062c*/ 	.word	0x00000000
        /*0630*/ 	.word	0x00000060
        /*0634*/ 	.short	0x010a
        /*0636*/ 	.byte	0xff
	.zero		1


	//   ....[83]....
        /*0638*/ 	.word	0x000051d0
        /*063c*/ 	.word	0x00000000
        /*0640*/ 	.word	0x00000000
        /*0644*/ 	.short	0x0101
        /*0646*/ 	.byte	0xff
	.zero		1


	//   ....[84]....
        /*0648*/ 	.word	0x00005be0
        /*064c*/ 	.word	0x00000003
        /*0650*/ 	.word	0x00000030
        /*0654*/ 	.short	0x010a
        /*0656*/ 	.byte	0xff
	.zero		1


	//   ....[85]....
        /*0658*/ 	.word	0x00005c30
        /*065c*/ 	.word	0x0000006f
        /*0660*/ 	.word	0x00000080
        /*0664*/ 	.short	0x010a
        /*0666*/ 	.byte	0xff
	.zero		1


	//   ....[86]....
        /*0668*/ 	.word	0x00005d60
        /*066c*/ 	.word	0x00000003
        /*0670*/ 	.word	0x00000030
        /*0674*/ 	.short	0x010a
        /*0676*/ 	.byte	0xff
	.zero		1


	//   ....[87]....
        /*0678*/ 	.word	0x00005ea0
        /*067c*/ 	.word	0x00000000
        /*0680*/ 	.word	0x00000000
        /*0684*/ 	.short	0x0101
        /*0686*/ 	.byte	0xff
	.zero		1


	//   ....[88]....
        /*0688*/ 	.word	0x00005f00
        /*068c*/ 	.word	0x0000006f
        /*0690*/ 	.word	0x00000080
        /*0694*/ 	.short	0x010a
        /*0696*/ 	.byte	0xff
	.zero		1


	//   ....[89]....
        /*0698*/ 	.word	0x00006aa0
        /*069c*/ 	.word	0x0000007d
        /*06a0*/ 	.word	0x00000030
        /*06a4*/ 	.short	0x010a
        /*06a6*/ 	.byte	0xff
	.zero		1


	//   ....[90]....
        /*06a8*/ 	.word	0x00006b60
        /*06ac*/ 	.word	0x0000007d
        /*06b0*/ 	.word	0x00000030
        /*06b4*/ 	.short	0x010a
        /*06b6*/ 	.byte	0xff
	.zero		1


	//   ....[91]....
        /*06b8*/ 	.word	0x00006ca0
        /*06bc*/ 	.word	0x00000002
        /*06c0*/ 	.word	0x00000000
        /*06c4*/ 	.short	0x0101
        /*06c6*/ 	.byte	0xff
	.zero		1


	//   ....[92]....
        /*06c8*/ 	.word	0x00006f80
        /*06cc*/ 	.word	0x0000006f
        /*06d0*/ 	.word	0x00000000
        /*06d4*/ 	.short	0x0101
        /*06d6*/ 	.byte	0xff
	.zero		1


	//   ....[93]....
        /*06d8*/ 	.word	0x00007930
        /*06dc*/ 	.word	0x00000003
        /*06e0*/ 	.word	0x000000d0
        /*06e4*/ 	.short	0x010a
        /*06e6*/ 	.byte	0xff
	.zero		1


	//   ....[94]....
        /*06e8*/ 	.word	0x00007990
        /*06ec*/ 	.word	0x00000002
        /*06f0*/ 	.word	0x00000018
        /*06f4*/ 	.short	0x010a
        /*06f6*/ 	.byte	0xff
	.zero		1


	//   ....[95]....
        /*06f8*/ 	.word	0x000079f0
        /*06fc*/ 	.word	0x00000002
        /*0700*/ 	.word	0x00000018
        /*0704*/ 	.short	0x010a
        /*0706*/ 	.byte	0xff
	.zero		1


	//   ....[96]....
        /*0708*/ 	.word	0x00007a40
        /*070c*/ 	.word	0x00000002
        /*0710*/ 	.word	0x00000060
        /*0714*/ 	.short	0x010a
        /*0716*/ 	.byte	0xff
	.zero		1


	//   ....[97]....
        /*0718*/ 	.word	0x00007aa0
        /*071c*/ 	.word	0x00000000
        /*0720*/ 	.word	0x00000000
        /*0724*/ 	.short	0x010a
        /*0726*/ 	.byte	0xff
	.zero		1


	//   ....[98]....
        /*0728*/ 	.word	0x00007b00
        /*072c*/ 	.word	0x00000000
        /*0730*/ 	.word	0x00000000
        /*0734*/ 	.short	0x010a
        /*0736*/ 	.byte	0xff
	.zero		1


	//   ....[99]....
        /*0738*/ 	.word	0x00007b50
        /*073c*/ 	.word	0x00000000
        /*0740*/ 	.word	0x000000c0
        /*0744*/ 	.short	0x010a
        /*0746*/ 	.byte	0xff
	.zero		1


	//   ....[100]....
        /*0748*/ 	.word	0x00007bb0
        /*074c*/ 	.word	0x00000000
        /*0750*/ 	.word	0x00000070
        /*0754*/ 	.short	0x010a
        /*0756*/ 	.byte	0xff
	.zero		1


	//   ....[101]....
        /*0758*/ 	.word	0x00007c00
        /*075c*/ 	.word	0x00000000
        /*0760*/ 	.word	0x00000060
        /*0764*/ 	.short	0x010a
        /*0766*/ 	.byte	0xff
	.zero		1


	//   ....[102]....
        /*0768*/ 	.word	0x00007c60
        /*076c*/ 	.word	0x00000000
        /*0770*/ 	.word	0x00000070
        /*0774*/ 	.short	0x010a
        /*0776*/ 	.byte	0xff
	.zero		1


	//   ....[103]....
        /*0778*/ 	.word	0x00007cc0
        /*077c*/ 	.word	0x00000004
        /*0780*/ 	.word	0x00000008
        /*0784*/ 	.short	0x010a
        /*0786*/ 	.byte	0xff
	.zero		1


	//   ....[104]....
        /*0788*/ 	.word	0x00007da0
        /*078c*/ 	.word	0x00000002
        /*0790*/ 	.word	0x00000008
        /*0794*/ 	.short	0x010a
        /*0796*/ 	.byte	0xff
	.zero		1


	//   ....[105]....
        /*0798*/ 	.word	0x00007df0
        /*079c*/ 	.word	0x00000000
        /*07a0*/ 	.word	0x00000060
        /*07a4*/ 	.short	0x010a
        /*07a6*/ 	.byte	0xff
	.zero		1


	//   ....[106]....
        /*07a8*/ 	.word	0x00007e50
        /*07ac*/ 	.word	0x00000000
        /*07b0*/ 	.word	0x000000a0
        /*07b4*/ 	.short	0x010a
        /*07b6*/ 	.byte	0xff
	.zero		1


	//   ....[107]....
        /*07b8*/ 	.word	0x00007eb0
        /*07bc*/ 	.word	0x00000000
        /*07c0*/ 	.word	0x00000000
        /*07c4*/ 	.short	0x010a
        /*07c6*/ 	.byte	0xff
	.zero		1


	//   ....[108]....
        /*07c8*/ 	.word	0x00007f10
        /*07cc*/ 	.word	0x00000000
        /*07d0*/ 	.word	0x00000000
        /*07d4*/ 	.short	0x010a
        /*07d6*/ 	.byte	0xff
	.zero		1


	//   ....[109]....
        /*07d8*/ 	.word	0x00007f70
        /*07dc*/ 	.word	0x00000000
        /*07e0*/ 	.word	0x00000000
        /*07e4*/ 	.short	0x010a
        /*07e6*/ 	.byte	0xff
	.zero		1


	//   ....[110]....
        /*07e8*/ 	.word	0x00007fd0
        /*07ec*/ 	.word	0x00000000
        /*07f0*/ 	.word	0x00000000
        /*07f4*/ 	.short	0x010a
        /*07f6*/ 	.byte	0xff
	.zero		1


	//   ....[111]....
        /*07f8*/ 	.word	0x00008030
        /*07fc*/ 	.word	0x00000000
        /*0800*/ 	.word	0x000000e0
        /*0804*/ 	.short	0x010a
        /*0806*/ 	.byte	0xff
	.zero		1


	//   ....[112]....
        /*0808*/ 	.word	0x00008080
        /*080c*/ 	.word	0x00000000
        /*0810*/ 	.word	0x00000060
        /*0814*/ 	.short	0x010a
        /*0816*/ 	.byte	0xff
	.zero		1


	//   ....[113]....
        /*0818*/ 	.word	0x000080e0
        /*081c*/ 	.word	0x00000000
        /*0820*/ 	.word	0x00000058
        /*0824*/ 	.short	0x010a
        /*0826*/ 	.byte	0xff
	.zero		1


	//   ....[114]....
        /*0828*/ 	.word	0x00008140
        /*082c*/ 	.word	0x00000003
        /*0830*/ 	.word	0x00000040
        /*0834*/ 	.short	0x010a
        /*0836*/ 	.byte	0xff
	.zero		1


	//   ....[115]....
        /*0838*/ 	.word	0x000081a0
        /*083c*/ 	.word	0x00000003
        /*0840*/ 	.word	0x00000048
        /*0844*/ 	.short	0x010a
        /*0846*/ 	.byte	0xff
	.zero		1


	//   ....[116]....
        /*0848*/ 	.word	0x00008200
        /*084c*/ 	.word	0x00000000
        /*0850*/ 	.word	0x00000040
        /*0854*/ 	.short	0x010a
        /*0856*/ 	.byte	0xff
	.zero		1


	//   ....[117]....
        /*0858*/ 	.word	0x00008250
        /*085c*/ 	.word	0x00000000
        /*0860*/ 	.word	0x00000060
        /*0864*/ 	.short	0x010a
        /*0866*/ 	.byte	0xff
	.zero		1


	//   ....[118]....
        /*0868*/ 	.word	0x000082a0
        /*086c*/ 	.word	0x00000003
        /*0870*/ 	.word	0x00000030
        /*0874*/ 	.short	0x010a
        /*0876*/ 	.byte	0xff
	.zero		1


	//   ....[119]....
        /*0878*/ 	.word	0x000082f0
        /*087c*/ 	.word	0x0000006f
        /*0880*/ 	.word	0x00000080
        /*0884*/ 	.short	0x010a
        /*0886*/ 	.byte	0xff
	.zero		1


	//   ....[120]....
        /*0888*/ 	.word	0x00008340
        /*088c*/ 	.word	0x0000007d
        /*0890*/ 	.word	0x00000030
        /*0894*/ 	.short	0x010a
        /*0896*/ 	.byte	0xff
	.zero		1


	//----- nvinfo : EIATTR_NUM_MBARRIERS
	.align		4
.L_47:
        /*0898*/ 	.byte	0x03, 0x38
        /*089a*/ 	.short	0x001d


	//----- nvinfo : EIATTR_EXIT_INSTR_OFFSETS
	.align		4
        /*089c*/ 	.byte	0x04, 0x1c
        /*089e*/ 	.short	(.L_49 - .L_48)


	//   ....[0]....
.L_48:
        /*08a0*/ 	.word	0x00002710


	//   ....[1]....
        /*08a4*/ 	.word	0x00002c10


	//   ....[2]....
        /*08a8*/ 	.word	0x00002c70


	//   ....[3]....
        /*08ac*/ 	.word	0x00003ff0


	//   ....[4]....
        /*08b0*/ 	.word	0x00004dc0


	//   ....[5]....
        /*08b4*/ 	.word	0x00004e00


	//   ....[6]....
        /*08b8*/ 	.word	0x00007920


	//----- nvinfo : EIATTR_MAX_THREADS
	.align		4
.L_49:
        /*08bc*/ 	.byte	0x04, 0x05
        /*08be*/ 	.short	(.L_51 - .L_50)
.L_50:
        /*08c0*/ 	.word	0x00000100
        /*08c4*/ 	.word	0x00000001
        /*08c8*/ 	.word	0x00000001


	//----- nvinfo : EIATTR_CRS_STACK_SIZE
	.align		4
.L_51:
        /*08cc*/ 	.byte	0x04, 0x1e
        /*08ce*/ 	.short	(.L_53 - .L_52)
.L_52:
        /*08d0*/ 	.word	0x00000000


	//----- nvinfo : EIATTR_CBANK_PARAM_SIZE
	.align		4
.L_53:
        /*08d4*/ 	.byte	0x03, 0x19
        /*08d6*/ 	.short	0x0800


	//----- nvinfo : EIATTR_PARAM_CBANK
	.align		4
        /*08d8*/ 	.byte	0x04, 0x0a
        /*08da*/ 	.short	(.L_55 - .L_54)
	.align		4
.L_54:
        /*08dc*/ 	.word	index@(.nv.constant0._ZN7cutlass13device_kernelINS_4gemm6kernel13GemmUniversalIN4cute5tupleIJiiiiEEENS1_10collective13CollectiveMmaINS1_35MainloopSm100TmaUmmaWarpSpecializedILi3ELi2ELi4ENS5_IJNS4_1CILi2EEENSA_ILi1EEESC_EEEEENS5_IJNSA_ILi128EEESF_SF_EEENS_12float_e4m3_tENS5_IJlSC_lEEESH_SI_NS4_8TiledMMAINS4_8MMA_AtomIJNS4_10MMA_TraitsINS4_25SM100_MMA_F8F6F4_2x1SM_SSEJSH_SH_fSF_SF_NS4_17integral_constantINS4_4UMMA5MajorELSP_0EEESQ_NSN_INSO_7ScaleInELSR_0EEESS_EEEEEENS4_6LayoutINS5_IJSC_SC_SC_EEENS5_IJNSA_ILi0EEESX_SX_EEEEENS5_IJNS4_10UnderscoreES10_S10_EEEEENS4_18SM100_TMA_2SM_LOADENS4_14ComposedLayoutINS4_7SwizzleILi3ELi4ELi3EEENS4_18smem_ptr_flag_bitsILi8EEENSV_INS5_IJNSA_ILi8EEESF_EEENS5_IJSF_SC_EEEEEEEvNS4_8identityES13_S1D_vS1E_EENS_8epilogue10collective18CollectiveEpilogueINS1G_23Sm100TmaWarpSpecializedILi2ELi2ELi32ELb0ELb0EEEJNS5_IJNSA_ILi64EEESF_SF_EEENS5_IJNSV_IS1L_SC_EENSV_INS5_IJNSA_ILi32EEESB_EEENS5_IJSC_S1L_EEEEEEEESH_SI_SH_SI_NS1G_6fusion15FusionCallbacksIS1K_NS1T_17LinearCombinationISH_fSH_fLNS_15FloatRoundStyleE2EEES1M_S1S_JEEENS4_5SM1004TMEM4LOAD26SM100_TMEM_LOAD_32dp32b32xENS4_13SM90_TMA_LOADENS14_INS15_ILi1ELi4ELi3EEES18_NSV_INS5_IJS19_S1O_EEENS5_IJS1O_SC_EEEEEEENS4_39AutoVectorizingCopyWithAssumedAlignmentILi128EEENS4_14SM90_TMA_STOREES28_S2A_S2A_EEEvvEEEEvNT_6ParamsE)
        /*08e0*/ 	.short	0x0380
        /*08e2*/ 	.short	0x0800


	//----- nvinfo : EIATTR_SW_WAR
	.align		4
.L_55:
        /*08e4*/ 	.byte	0x04, 0x36
        /*08e6*/ 	.short	(.L_57 - .L_56)
.L_56:
        /*08e8*/ 	.word	0x00000008
.L_57:


//--------------------- .nv.callgraph             --------------------------
	.section	.nv.callgraph,"",@"SHT_CUDA_CALLGRAPH"
	.align	4
	.sectionentsize	8
	.align		4
        /*0000*/ 	.word	0x00000000
	.align		4
        /*0004*/ 	.word	0xffffffff
	.align		4
        /*0008*/ 	.word	index@(_ZN7cutlass13device_kernelINS_4gemm6kernel13GemmUniversalIN4cute5tupleIJiiiiEEENS1_10collective13CollectiveMmaINS1_35MainloopSm100TmaUmmaWarpSpecializedILi3ELi2ELi4ENS5_IJNS4_1CILi2EEENSA_ILi1EEESC_EEEEENS5_IJNSA_ILi128EEESF_SF_EEENS_12float_e4m3_tENS5_IJlSC_lEEESH_SI_NS4_8TiledMMAINS4_8MMA_AtomIJNS4_10MMA_TraitsINS4_25SM100_MMA_F8F6F4_2x1SM_SSEJSH_SH_fSF_SF_NS4_17integral_constantINS4_4UMMA5MajorELSP_0EEESQ_NSN_INSO_7ScaleInELSR_0EEESS_EEEEEENS4_6LayoutINS5_IJSC_SC_SC_EEENS5_IJNSA_ILi0EEESX_SX_EEEEENS5_IJNS4_10UnderscoreES10_S10_EEEEENS4_18SM100_TMA_2SM_LOADENS4_14ComposedLayoutINS4_7SwizzleILi3ELi4ELi3EEENS4_18smem_ptr_flag_bitsILi8EEENSV_INS5_IJNSA_ILi8EEESF_EEENS5_IJSF_SC_EEEEEEEvNS4_8identityES13_S1D_vS1E_EENS_8epilogue10collective18CollectiveEpilogueINS1G_23Sm100TmaWarpSpecializedILi2ELi2ELi32ELb0ELb0EEEJNS5_IJNSA_ILi64EEESF_SF_EEENS5_IJNSV_IS1L_SC_EENSV_INS5_IJNSA_ILi32EEESB_EEENS5_IJSC_S1L_EEEEEEEESH_SI_SH_SI_NS1G_6fusion15FusionCallbacksIS1K_NS1T_17LinearCombinationISH_fSH_fLNS_15FloatRoundStyleE2EEES1M_S1S_JEEENS4_5SM1004TMEM4LOAD26SM100_TMEM_LOAD_32dp32b32xENS4_13SM90_TMA_LOADENS14_INS15_ILi1ELi4ELi3EEES18_NSV_INS5_IJS19_S1O_EEENS5_IJS1O_SC_EEEEEEENS4_39AutoVectorizingCopyWithAssumedAlignmentILi128EEENS4_14SM90_TMA_STOREES28_S2A_S2A_EEEvvEEEEvNT_6ParamsE)
	.align		4
        /*000c*/ 	.word	index@(__assertfail)
	.align		4
        /*0010*/ 	.word	0x00000000
	.align		4
        /*0014*/ 	.word	0xfffffffe
	.align		4
        /*0018*/ 	.word	0x00000000
	.align		4
        /*001c*/ 	.word	0xfffffffd
	.align		4
        /*0020*/ 	.word	0x00000000
	.align		4
        /*0024*/ 	.word	0xfffffffc


//--------------------- .nv.constant4             --------------------------
	.section	.nv.constant4,"a",@progbits
	.align	8
	.align		8
.nv.constant4:
        /*0000*/ 	.dword	__assertfail
	.align		8
        /*0008*/ 	.dword	__unnamed_1
	.align		8
        /*0010*/ 	.dword	__unnamed_2
	.align		8
        /*0018*/ 	.dword	_ZN39_INTERNAL_6ceba921_4_k_cu_cafc3052_84254cuda3std3__45__cpo5beginE
	.align		8
        /*0020*/ 	.dword	_ZN39_INTERNAL_6ceba921_4_k_cu_cafc3052_84254cuda3std3__45__cpo3endE
	.align		8
        /*0028*/ 	.dword	_ZN39_INTERNAL_6ceba921_4_k_cu_cafc3052_84254cuda3std3__45__cpo6cbeginE
	.align		8
        /*0030*/ 	.dword	_ZN39_INTERNAL_6ceba921_4_k_cu_cafc3052_84254cuda3std3__45__cpo4cendE
	.align		8
        /*0038*/ 	.dword	_ZN39_INTERNAL_6ceba921_4_k_cu_cafc3052_84254cuda3std3__441_GLOBAL__N__6ceba921_4_k_cu_cafc3052_84256ignoreE
	.align		8
        /*0040*/ 	.dword	_ZN39_INTERNAL_6ceba921_4_k_cu_cafc3052_84254cuda3std3__419piecewise_constructE
	.align		8
        /*0048*/ 	.dword	_ZN39_INTERNAL_6ceba921_4_k_cu_cafc3052_84254cuda3std3__48in_placeE
	.align		8
        /*0050*/ 	.dword	_ZN39_INTERNAL_6ceba921_4_k_cu_cafc3052_84254cuda3std6ranges3__45__cpo4swapE
	.align		8
        /*0058*/ 	.dword	_ZN39_INTERNAL_6ceba921_4_k_cu_cafc3052_84254cuda3std6ranges3__45__cpo9iter_moveE
	.align		8
        /*0060*/ 	.dword	_ZN39_INTERNAL_6ceba921_4_k_cu_cafc3052_84254cute7productE
	.align		8
        /*0068*/ 	.dword	_ZN39_INTERNAL_6ceba921_4_k_cu_cafc3052_84254cute1_E
	.align		8
        /*0070*/ 	.dword	$str$25
	.align		8
        /*0078*/ 	.dword	$str$26
	.align		8
        /*0080*/ 	.dword	$str$27
	.align		8
        /*0088*/ 	.dword	$str$28


//--------------------- .text._ZN7cutlass13device_kernelINS_4gemm6kernel13GemmUniversalIN4cute5tupleIJiiiiEEENS1_10collective13CollectiveMmaINS1_35MainloopSm100TmaUmmaWarpSpecializedILi3ELi2ELi4ENS5_IJNS4_1CILi2EEENSA_ILi1EEESC_EEEEENS5_IJNSA_ILi128EEESF_SF_EEENS_12float_e4m3_tENS5_IJlSC_lEEESH_SI_NS4_8TiledMMAINS4_8MMA_AtomIJNS4_10MMA_TraitsINS4_25SM100_MMA_F8F6F4_2x1SM_SSEJSH_SH_fSF_SF_NS4_17integral_constantINS4_4UMMA5MajorELSP_0EEESQ_NSN_INSO_7ScaleInELSR_0EEESS_EEEEEENS4_6LayoutINS5_IJSC_SC_SC_EEENS5_IJNSA_ILi0EEESX_SX_EEEEENS5_IJNS4_10UnderscoreES10_S10_EEEEENS4_18SM100_TMA_2SM_LOADENS4_14ComposedLayoutINS4_7SwizzleILi3ELi4ELi3EEENS4_18smem_ptr_flag_bitsILi8EEENSV_INS5_IJNSA_ILi8EEESF_EEENS5_IJSF_SC_EEEEEEEvNS4_8identityES13_S1D_vS1E_EENS_8epilogue10collective18CollectiveEpilogueINS1G_23Sm100TmaWarpSpecializedILi2ELi2ELi32ELb0ELb0EEEJNS5_IJNSA_ILi64EEESF_SF_EEENS5_IJNSV_IS1L_SC_EENSV_INS5_IJNSA_ILi32EEESB_EEENS5_IJSC_S1L_EEEEEEEESH_SI_SH_SI_NS1G_6fusion15FusionCallbacksIS1K_NS1T_17LinearCombinationISH_fSH_fLNS_15FloatRoundStyleE2EEES1M_S1S_JEEENS4_5SM1004TMEM4LOAD26SM100_TMEM_LOAD_32dp32b32xENS4_13SM90_TMA_LOADENS14_INS15_ILi1ELi4ELi3EEES18_NSV_INS5_IJS19_S1O_EEENS5_IJS1O_SC_EEEEEEENS4_39AutoVectorizingCopyWithAssumedAlignmentILi128EEENS4_14SM90_TMA_STOREES28_S2A_S2A_EEEvvEEEEvNT_6ParamsE --------------------------
	.section	.text._ZN7cutlass13device_kernelINS_4gemm6kernel13GemmUniversalIN4cute5tupleIJiiiiEEENS1_10collective13CollectiveMmaINS1_35MainloopSm100TmaUmmaWarpSpecializedILi3ELi2ELi4ENS5_IJNS4_1CILi2EEENSA_ILi1EEESC_EEEEENS5_IJNSA_ILi128EEESF_SF_EEENS_12float_e4m3_tENS5_IJlSC_lEEESH_SI_NS4_8TiledMMAINS4_8MMA_AtomIJNS4_10MMA_TraitsINS4_25SM100_MMA_F8F6F4_2x1SM_SSEJSH_SH_fSF_SF_NS4_17integral_constantINS4_4UMMA5MajorELSP_0EEESQ_NSN_INSO_7ScaleInELSR_0EEESS_EEEEEENS4_6LayoutINS5_IJSC_SC_SC_EEENS5_IJNSA_ILi0EEESX_SX_EEEEENS5_IJNS4_10UnderscoreES10_S10_EEEEENS4_18SM100_TMA_2SM_LOADENS4_14ComposedLayoutINS4_7SwizzleILi3ELi4ELi3EEENS4_18smem_ptr_flag_bitsILi8EEENSV_INS5_IJNSA_ILi8EEESF_EEENS5_IJSF_SC_EEEEEEEvNS4_8identityES13_S1D_vS1E_EENS_8epilogue10collective18CollectiveEpilogueINS1G_23Sm100TmaWarpSpecializedILi2ELi2ELi32ELb0ELb0EEEJNS5_IJNSA_ILi64EEESF_SF_EEENS5_IJNSV_IS1L_SC_EENSV_INS5_IJNSA_ILi32EEESB_EEENS5_IJSC_S1L_EEEEEEEESH_SI_SH_SI_NS1G_6fusion15FusionCallbacksIS1K_NS1T_17LinearCombinationISH_fSH_fLNS_15FloatRoundStyleE2EEES1M_S1S_JEEENS4_5SM1004TMEM4LOAD26SM100_TMEM_LOAD_32dp32b32xENS4_13SM90_TMA_LOADENS14_INS15_ILi1ELi4ELi3EEES18_NSV_INS5_IJS19_S1O_EEENS5_IJS1O_SC_EEEEEEENS4_39AutoVectorizingCopyWithAssumedAlignmentILi128EEENS4_14SM90_TMA_STOREES28_S2A_S2A_EEEvvEEEEvNT_6ParamsE,"ax",@progbits
	.align	128
.text._ZN7cutlass13device_kernelINS_4gemm6kernel13GemmUniversalIN4cute5tupleIJiiiiEEENS1_10collective13CollectiveMmaINS1_35MainloopSm100TmaUmmaWarpSpecializedILi3ELi2ELi4ENS5_IJNS4_1CILi2EEENSA_ILi1EEESC_EEEEENS5_IJNSA_ILi128EEESF_SF_EEENS_12float_e4m3_tENS5_IJlSC_lEEESH_SI_NS4_8TiledMMAINS4_8MMA_AtomIJNS4_10MMA_TraitsINS4_25SM100_MMA_F8F6F4_2x1SM_SSEJSH_SH_fSF_SF_NS4_17integral_constantINS4_4UMMA5MajorELSP_0EEESQ_NSN_INSO_7ScaleInELSR_0EEESS_EEEEEENS4_6LayoutINS5_IJSC_SC_SC_EEENS5_IJNSA_ILi0EEESX_SX_EEEEENS5_IJNS4_10UnderscoreES10_S10_EEEEENS4_18SM100_TMA_2SM_LOADENS4_14ComposedLayoutINS4_7SwizzleILi3ELi4ELi3EEENS4_18smem_ptr_flag_bitsILi8EEENSV_INS5_IJNSA_ILi8EEESF_EEENS5_IJSF_SC_EEEEEEEvNS4_8identityES13_S1D_vS1E_EENS_8epilogue10collective18CollectiveEpilogueINS1G_23Sm100TmaWarpSpecializedILi2ELi2ELi32ELb0ELb0EEEJNS5_IJNSA_ILi64EEESF_SF_EEENS5_IJNSV_IS1L_SC_EENSV_INS5_IJNSA_ILi32EEESB_EEENS5_IJSC_S1L_EEEEEEEESH_SI_SH_SI_NS1G_6fusion15FusionCallbacksIS1K_NS1T_17LinearCombinationISH_fSH_fLNS_15FloatRoundStyleE2EEES1M_S1S_JEEENS4_5SM1004TMEM4LOAD26SM100_TMEM_LOAD_32dp32b32xENS4_13SM90_TMA_LOADENS14_INS15_ILi1ELi4ELi3EEES18_NSV_INS5_IJS19_S1O_EEENS5_IJS1O_SC_EEEEEEENS4_39AutoVectorizingCopyWithAssumedAlignmentILi128EEENS4_14SM90_TMA_STOREES28_S2A_S2A_EEEvvEEEEvNT_6ParamsE:
        .type           _ZN7cutlass13device_kernelINS_4gemm6kernel13GemmUniversalIN4cute5tupleIJiiiiEEENS1_10collective13CollectiveMmaINS1_35MainloopSm100TmaUmmaWarpSpecializedILi3ELi2ELi4ENS5_IJNS4_1CILi2EEENSA_ILi1EEESC_EEEEENS5_IJNSA_ILi128EEESF_SF_EEENS_12float_e4m3_tENS5_IJlSC_lEEESH_SI_NS4_8TiledMMAINS4_8MMA_AtomIJNS4_10MMA_TraitsINS4_25SM100_MMA_F8F6F4_2x1SM_SSEJSH_SH_fSF_SF_NS4_17integral_constantINS4_4UMMA5MajorELSP_0EEESQ_NSN_INSO_7ScaleInELSR_0EEESS_EEEEEENS4_6LayoutINS5_IJSC_SC_SC_EEENS5_IJNSA_ILi0EEESX_SX_EEEEENS5_IJNS4_10UnderscoreES10_S10_EEEEENS4_18SM100_TMA_2SM_LOADENS4_14ComposedLayoutINS4_7SwizzleILi3ELi4ELi3EEENS4_18smem_ptr_flag_bitsILi8EEENSV_INS5_IJNSA_ILi8EEESF_EEENS5_IJSF_SC_EEEEEEEvNS4_8identityES13_S1D_vS1E_EENS_8epilogue10collective18CollectiveEpilogueINS1G_23Sm100TmaWarpSpecializedILi2ELi2ELi32ELb0ELb0EEEJNS5_IJNSA_ILi64EEESF_SF_EEENS5_IJNSV_IS1L_SC_EENSV_INS5_IJNSA_ILi32EEESB_EEENS5_IJSC_S1L_EEEEEEEESH_SI_SH_SI_NS1G_6fusion15FusionCallbacksIS1K_NS1T_17LinearCombinationISH_fSH_fLNS_15FloatRoundStyleE2EEES1M_S1S_JEEENS4_5SM1004TMEM4LOAD26SM100_TMEM_LOAD_32dp32b32xENS4_13SM90_TMA_LOADENS14_INS15_ILi1ELi4ELi3EEES18_NSV_INS5_IJS19_S1O_EEENS5_IJS1O_SC_EEEEEEENS4_39AutoVectorizingCopyWithAssumedAlignmentILi128EEENS4_14SM90_TMA_STOREES28_S2A_S2A_EEEvvEEEEvNT_6ParamsE,@function
        .size           _ZN7cutlass13device_kernelINS_4gemm6kernel13GemmUniversalIN4cute5tupleIJiiiiEEENS1_10collective13CollectiveMmaINS1_35MainloopSm100TmaUmmaWarpSpecializedILi3ELi2ELi4ENS5_IJNS4_1CILi2EEENSA_ILi1EEESC_EEEEENS5_IJNSA_ILi128EEESF_SF_EEENS_12float_e4m3_tENS5_IJlSC_lEEESH_SI_NS4_8TiledMMAINS4_8MMA_AtomIJNS4_10MMA_TraitsINS4_25SM100_MMA_F8F6F4_2x1SM_SSEJSH_SH_fSF_SF_NS4_17integral_constantINS4_4UMMA5MajorELSP_0EEESQ_NSN_INSO_7ScaleInELSR_0EEESS_EEEEEENS4_6LayoutINS5_IJSC_SC_SC_EEENS5_IJNSA_ILi0EEESX_SX_EEEEENS5_IJNS4_10UnderscoreES10_S10_EEEEENS4_18SM100_TMA_2SM_LOADENS4_14ComposedLayoutINS4_7SwizzleILi3ELi4ELi3EEENS4_18smem_ptr_flag_bitsILi8EEENSV_INS5_IJNSA_ILi8EEESF_EEENS5_IJSF_SC_EEEEEEEvNS4_8identityES13_S1D_vS1E_EENS_8epilogue10collective18CollectiveEpilogueINS1G_23Sm100TmaWarpSpecializedILi2ELi2ELi32ELb0ELb0EEEJNS5_IJNSA_ILi64EEESF_SF_EEENS5_IJNSV_IS1L_SC_EENSV_INS5_IJNSA_ILi32EEESB_EEENS5_IJSC_S1L_EEEEEEEESH_SI_SH_SI_NS1G_6fusion15FusionCallbacksIS1K_NS1T_17LinearCombinationISH_fSH_fLNS_15FloatRoundStyleE2EEES1M_S1S_JEEENS4_5SM1004TMEM4LOAD26SM100_TMEM_LOAD_32dp32b32xENS4_13SM90_TMA_LOADENS14_INS15_ILi1ELi4ELi3EEES18_NSV_INS5_IJS19_S1O_EEENS5_IJS1O_SC_EEEEEEENS4_39AutoVectorizingCopyWithAssumedAlignmentILi128EEENS4_14SM90_TMA_STOREES28_S2A_S2A_EEEvvEEEEvNT_6ParamsE,(.L_x_160 - _ZN7cutlass13device_kernelINS_4gemm6kernel13GemmUniversalIN4cute5tupleIJiiiiEEENS1_10collective13CollectiveMmaINS1_35MainloopSm100TmaUmmaWarpSpecializedILi3ELi2ELi4ENS5_IJNS4_1CILi2EEENSA_ILi1EEESC_EEEEENS5_IJNSA_ILi128EEESF_SF_EEENS_12float_e4m3_tENS5_IJlSC_lEEESH_SI_NS4_8TiledMMAINS4_8MMA_AtomIJNS4_10MMA_TraitsINS4_25SM100_MMA_F8F6F4_2x1SM_SSEJSH_SH_fSF_SF_NS4_17integral_constantINS4_4UMMA5MajorELSP_0EEESQ_NSN_INSO_7ScaleInELSR_0EEESS_EEEEEENS4_6LayoutINS5_IJSC_SC_SC_EEENS5_IJNSA_ILi0EEESX_SX_EEEEENS5_IJNS4_10UnderscoreES10_S10_EEEEENS4_18SM100_TMA_2SM_LOADENS4_14ComposedLayoutINS4_7SwizzleILi3ELi4ELi3EEENS4_18smem_ptr_flag_bitsILi8EEENSV_INS5_IJNSA_ILi8EEESF_EEENS5_IJSF_SC_EEEEEEEvNS4_8identityES13_S1D_vS1E_EENS_8epilogue10collective18CollectiveEpilogueINS1G_23Sm100TmaWarpSpecializedILi2ELi2ELi32ELb0ELb0EEEJNS5_IJNSA_ILi64EEESF_SF_EEENS5_IJNSV_IS1L_SC_EENSV_INS5_IJNSA_ILi32EEESB_EEENS5_IJSC_S1L_EEEEEEEESH_SI_SH_SI_NS1G_6fusion15FusionCallbacksIS1K_NS1T_17LinearCombinationISH_fSH_fLNS_15FloatRoundStyleE2EEES1M_S1S_JEEENS4_5SM1004TMEM4LOAD26SM100_TMEM_LOAD_32dp32b32xENS4_13SM90_TMA_LOADENS14_INS15_ILi1ELi4ELi3EEES18_NSV_INS5_IJS19_S1O_EEENS5_IJS1O_SC_EEEEEEENS4_39AutoVectorizingCopyWithAssumedAlignmentILi128EEENS4_14SM90_TMA_STOREES28_S2A_S2A_EEEvvEEEEvNT_6ParamsE)
        .other          _ZN7cutlass13device_kernelINS_4gemm6kernel13GemmUniversalIN4cute5tupleIJiiiiEEENS1_10collective13CollectiveMmaINS1_35MainloopSm100TmaUmmaWarpSpecializedILi3ELi2ELi4ENS5_IJNS4_1CILi2EEENSA_ILi1EEESC_EEEEENS5_IJNSA_ILi128EEESF_SF_EEENS_12float_e4m3_tENS5_IJlSC_lEEESH_SI_NS4_8TiledMMAINS4_8MMA_AtomIJNS4_10MMA_TraitsINS4_25SM100_MMA_F8F6F4_2x1SM_SSEJSH_SH_fSF_SF_NS4_17integral_constantINS4_4UMMA5MajorELSP_0EEESQ_NSN_INSO_7ScaleInELSR_0EEESS_EEEEEENS4_6LayoutINS5_IJSC_SC_SC_EEENS5_IJNSA_ILi0EEESX_SX_EEEEENS5_IJNS4_10UnderscoreES10_S10_EEEEENS4_18SM100_TMA_2SM_LOADENS4_14ComposedLayoutINS4_7SwizzleILi3ELi4ELi3EEENS4_18smem_ptr_flag_bitsILi8EEENSV_INS5_IJNSA_ILi8EEESF_EEENS5_IJSF_SC_EEEEEEEvNS4_8identityES13_S1D_vS1E_EENS_8epilogue10collective18CollectiveEpilogueINS1G_23Sm100TmaWarpSpecializedILi2ELi2ELi32ELb0ELb0EEEJNS5_IJNSA_ILi64EEESF_SF_EEENS5_IJNSV_IS1L_SC_EENSV_INS5_IJNSA_ILi32EEESB_EEENS5_IJSC_S1L_EEEEEEEESH_SI_SH_SI_NS1G_6fusion15FusionCallbacksIS1K_NS1T_17LinearCombinationISH_fSH_fLNS_15FloatRoundStyleE2EEES1M_S1S_JEEENS4_5SM1004TMEM4LOAD26SM100_TMEM_LOAD_32dp32b32xENS4_13SM90_TMA_LOADENS14_INS15_ILi1ELi4ELi3EEES18_NSV_INS5_IJS19_S1O_EEENS5_IJS1O_SC_EEEEEEENS4_39AutoVectorizingCopyWithAssumedAlignmentILi128EEENS4_14SM90_TMA_STOREES28_S2A_S2A_EEEvvEEEEvNT_6ParamsE,@"STO_CUDA_ENTRY STV_DEFAULT"
_ZN7cutlass13device_kernelINS_4gemm6kernel13GemmUniversalIN4cute5tupleIJiiiiEEENS1_10collective13CollectiveMmaINS1_35MainloopSm100TmaUmmaWarpSpecializedILi3ELi2ELi4ENS5_IJNS4_1CILi2EEENSA_ILi1EEESC_EEEEENS5_IJNSA_ILi128EEESF_SF_EEENS_12float_e4m3_tENS5_IJlSC_lEEESH_SI_NS4_8TiledMMAINS4_8MMA_AtomIJNS4_10MMA_TraitsINS4_25SM100_MMA_F8F6F4_2x1SM_SSEJSH_SH_fSF_SF_NS4_17integral_constantINS4_4UMMA5MajorELSP_0EEESQ_NSN_INSO_7ScaleInELSR_0EEESS_EEEEEENS4_6LayoutINS5_IJSC_SC_SC_EEENS5_IJNSA_ILi0EEESX_SX_EEEEENS5_IJNS4_10UnderscoreES10_S10_EEEEENS4_18SM100_TMA_2SM_LOADENS4_14ComposedLayoutINS4_7SwizzleILi3ELi4ELi3EEENS4_18smem_ptr_flag_bitsILi8EEENSV_INS5_IJNSA_ILi8EEESF_EEENS5_IJSF_SC_EEEEEEEvNS4_8identityES13_S1D_vS1E_EENS_8epilogue10collective18CollectiveEpilogueINS1G_23Sm100TmaWarpSpecializedILi2ELi2ELi32ELb0ELb0EEEJNS5_IJNSA_ILi64EEESF_SF_EEENS5_IJNSV_IS1L_SC_EENSV_INS5_IJNSA_ILi32EEESB_EEENS5_IJSC_S1L_EEEEEEEESH_SI_SH_SI_NS1G_6fusion15FusionCallbacksIS1K_NS1T_17LinearCombinationISH_fSH_fLNS_15FloatRoundStyleE2EEES1M_S1S_JEEENS4_5SM1004TMEM4LOAD26SM100_TMEM_LOAD_32dp32b32xENS4_13SM90_TMA_LOADENS14_INS15_ILi1ELi4ELi3EEES18_NSV_INS5_IJS19_S1O_EEENS5_IJS1O_SC_EEEEEEENS4_39AutoVectorizingCopyWithAssumedAlignmentILi128EEENS4_14SM90_TMA_STOREES28_S2A_S2A_EEEvvEEEEvNT_6ParamsE:
[----:B------:R-:W1:Y:S01]  /*0000*/  LDC R1, c[0x0][0x37c] ;  /* 0x0000df00ff017b82 */ /* 0x000e620000000800 */
[----:B------:R-:W2:Y:S01]  /*0010*/  S2R R109, SR_TID.X ;  /* 0x00000000006d7919 */ /* 0x000ea20000002100 */
[----:B------:R-:W3:Y:S06]  /*0020*/  LDCU.64 UR6, c[0x0][0x890] ;  /* 0x00011200ff0677ac */ /* 0x000eec0008000a00 */
[----:B------:R-:W4:Y:S01]  /*0030*/  S2UR UR37, SR_CgaCtaId ;  /* 0x00000000002579c3 */ /* 0x000f220000008800 */
[----:B------:R-:W-:Y:S02]  /*0040*/  PRMT R95, RZ, 0x7610, R95 ;  /* 0x00007610ff5f7816 */ /* 0x000fe4000000005f */
[----:B------:R-:W-:Y:S01]  /*0050*/  ELECT P1, URZ, PT ;  /* 0x0000000000ff782f */ /* 0x000fe20003820000 */
[----:B------:R-:W1:Y:S01]  /*0060*/  LDCU.64 UR46, c[0x0][0x358] ;  /* 0x00006b00ff2e77ac */ /* 0x000e620008000a00 */
[----:B---3--:R-:W-:-:S04]  /*0070*/  UISETP.NE.U32.AND UP0, UPT, UR6, URZ, UPT ;  /* 0x000000ff0600728c */ /* 0x008fc8000bf05070 */
[----:B------:R-:W-:Y:S02]  /*0080*/  UISETP.NE.AND.EX UP0, UPT, UR7, URZ, UPT, UP0 ;  /* 0x000000ff0700728c */ /* 0x000fe4000bf05300 */
[----:B----4-:R-:W-:Y:S02]  /*0090*/  ULOP3.LUT UR5, UR37, 0x1, URZ, 0xc0, !UPT ;  /* 0x0000000125057892 */ /* 0x010fe4000f8ec0ff */
[----:B------:R-:W-:Y:S01]  /*00a0*/  ULOP3.LUT UR4, UR37, 0x1, URZ, 0x3c, !UPT ;  /* 0x0000000125047892 */ /* 0x000fe2000f8e3cff */
[----:B--2---:R-:W-:-:S05]  /*00b0*/  SHF.R.U32.HI R102, RZ, 0x5, R109 ;  /* 0x00000005ff667819 */ /* 0x004fca000001166d */
[----:B------:R-:W2:Y:S02]  /*00c0*/  SHFL.IDX PT, R0, R102, RZ, 0x1f ;  /* 0x00001fff66007589 */ /* 0x000ea400000e0000 */
[----:B--2---:R-:W-:Y:S01]  /*00d0*/  R2UR UR10, R0 ;  /* 0x00000000000a72ca */ /* 0x004fe200000e0000 */
[----:B-1----:R-:W-:-:S14]  /*00e0*/  BRA.U UP0, `(.L_x_0) ;  /* 0x00000001002c7547 */ /* 0x002fdc000b800000 */
[----:B------:R-:W1:Y:S02]  /*00f0*/  LDCU.64 UR8, c[0x0][0x888] ;  /* 0x00011100ff0877ac */ /* 0x000e640008000a00 */
[----:B-1----:R-:W-:-:S04]  /*0100*/  UISETP.NE.U32.AND UP0, UPT, UR8, URZ, UPT ;  /* 0x000000ff0800728c */ /* 0x002fc8000bf05070 */
[----:B------:R-:W-:-:S09]  /*0110*/  UISETP.NE.AND.EX UP0, UPT, UR9, URZ, UPT, UP0 ;  /* 0x000000ff0900728c */ /* 0x000fd2000bf05300 */
[----:B------:R-:W-:Y:S05]  /*0120*/  BRA.U !UP0, `(.L_x_1) ;  /* 0x0000000108107547 */ /* 0x000fea000b800000 */
[----:B------:R-:W1:Y:S02]  /*0130*/  LDC.64 R2, c[0x0][0x888] ;  /* 0x00022200ff027b82 */ /* 0x000e640000000a00 */
[----:B-1----:R1:W5:Y:S01]  /*0140*/  LDG.E R49, desc[UR46][R2.64] ;  /* 0x0000002e02317981 */ /* 0x002362000c1e1900 */
[----:B------:R-:W-:Y:S01]  /*0150*/  HFMA2 R95, -RZ, RZ, 0, 5.9604644775390625e-08 ;  /* 0x00000001ff5f7431 */ /* 0x000fe200000001ff */
[----:B------:R-:W-:Y:S05]  /*0160*/  BRA `(.L_x_0) ;  /* 0x00000000000c7947 */ /* 0x000fea0003800000 */
.L_x_1:
[----:B------:R-:W1:Y:S01]  /*0170*/  LDCU UR8, c[0x0][0x880] ;  /* 0x00011000ff0877ac */ /* 0x000e620008000800 */
[----:B------:R-:W-:Y:S01]  /*0180*/  HFMA2 R95, -RZ, RZ, 0, 5.9604644775390625e-08 ;  /* 0x00000001ff5f7431 */ /* 0x000fe200000001ff */
[----:B-1----:R-:W-:-:S07]  /*0190*/  MOV R49, UR8 ;  /* 0x0000000800317c02 */ /* 0x002fce0008000f00 */
.L_x_0:
[----:B------:R-:W2:Y:S02]  /*01a0*/  LDCU.64 UR8, c[0x0][0x8b0] ;  /* 0x00011600ff0877ac */ /* 0x000ea40008000a00 */
[----:B--2---:R-:W-:-:S04]  /*01b0*/  UISETP.NE.U32.AND UP0, UPT, UR8, URZ, UPT ;  /* 0x000000ff0800728c */ /* 0x004fc8000bf05070 */
[----:B------:R-:W-:-:S09]  /*01c0*/  UISETP.NE.AND.EX UP0, UPT, UR9, URZ, UPT, UP0 ;  /* 0x000000ff0900728c */ /* 0x000fd2000bf05300 */
[----:B------:R-:W-:Y:S05]  /*01d0*/  BRA.U UP0, `(.L_x_2) ;  /* 0x0000000100247547 */ /* 0x000fea000b800000 */
[----:B------:R-:W2:Y:S02]  /*01e0*/  LDCU.64 UR8, c[0x0][0x8a8] ;  /* 0x00011500ff0877ac */ /* 0x000ea40008000a00 */
[----:B--2---:R-:W-:-:S04]  /*01f0*/  UISETP.NE.U32.AND UP0, UPT, UR8, URZ, UPT ;  /* 0x000000ff0800728c */ /* 0x004fc8000bf05070 */
[----:B------:R-:W-:-:S09]  /*0200*/  UISETP.NE.AND.EX UP0, UPT, UR9, URZ, UPT, UP0 ;  /* 0x000000ff0900728c */ /* 0x000fd2000bf05300 */
[----:B------:R-:W-:Y:S05]  /*0210*/  BRA.U !UP0, `(.L_x_3) ;  /* 0x00000001080c7547 */ /* 0x000fea000b800000 */
[----:B------:R-:W2:Y:S02]  /*0220*/  LDC.64 R46, c[0x0][0x8a8] ;  /* 0x00022a00ff2e7b82 */ /* 0x000ea40000000a00 */
[----:B--2---:R2:W5:Y:S01]  /*0230*/  LDG.E R46, desc[UR46][R46.64] ;  /* 0x0000002e2e2e7981 */ /* 0x004562000c1e1900 */
[----:B------:R-:W-:Y:S05]  /*0240*/  BRA `(.L_x_2) ;  /* 0x0000000000087947 */ /* 0x000fea0003800000 */
.L_x_3:
[----:B------:R-:W2:Y:S02]  /*0250*/  LDCU UR8, c[0x0][0x8a0] ;  /* 0x00011400ff0877ac */ /* 0x000ea40008000800 */
[----:B--2---:R-:W-:Y:S02]  /*0260*/  MOV R46, UR8 ;  /* 0x00000008002e7c02 */ /* 0x004fe40008000f00 */
.L_x_2:
[----:B------:R-:W-:Y:S01]  /*0270*/  IMAD.U32 R0, RZ, RZ, UR10 ;  /* 0x0000000aff007e24 */ /* 0x000fe2000f8e00ff */
[----:B------:R-:W-:Y:S04]  /*0280*/  BSSY.RECONVERGENT B0, `(.L_x_4) ;  /* 0x000000c000007945 */ /* 0x000fe80003800200 */
[C---:B------:R-:W-:Y:S02]  /*0290*/  ISETP.NE.OR P2, PT, R0.reuse, 0x1, !P1 ;  /* 0x000000010000780c */ /* 0x040fe40004f45670 */
[----:B------:R-:W-:-:S11]  /*02a0*/  ISETP.NE.OR P0, PT, R0, 0x3, !P1 ;  /* 0x000000030000780c */ /* 0x000fd60004f05670 */
[----:B------:R-:W-:Y:S05]  /*02b0*/  @P2 BRA `(.L_x_5) ;  /* 0x0000000000202947 */ /* 0x000fea0003800000 */
[----:B------:R-:W3:Y:S02]  /*02c0*/  LDCU.64 UR8, c[0x0][0x348] ;  /* 0x00006900ff0877ac */ /* 0x000ee40008000a00 */
[----:B---3--:R-:W-:Y:S02]  /*02d0*/  UIADD3 UR12, UP1, UPT, UR8, 0x80, URZ ;  /* 0x00000080080c7890 */ /* 0x008fe4000ff3e0ff */
[----:B------:R-:W-:Y:S02]  /*02e0*/  UIADD3 UR8, UP0, UPT, UR8, 0x180, URZ ;  /* 0x0000018008087890 */ /* 0x000fe4000ff1e0ff */
[----:B------:R-:W-:Y:S02]  /*02f0*/  UIADD3.X UR13, UPT, UPT, URZ, UR9, URZ, UP1, !UPT ;  /* 0x00000009ff0d7290 */ /* 0x000fe40008ffe4ff */
[----:B------:R-:W-:-:S07]  /*0300*/  UIADD3.X UR9, UPT, UPT, URZ, UR9, URZ, UP0, !UPT ;  /* 0x00000009ff097290 */ /* 0x000fce00087fe4ff */
[----:B------:R3:W-:Y:S02]  /*0310*/  UTMACCTL.PF [UR12] ;  /* 0x000000000c0079b9 */ /* 0x0007e40008040000 */
[----:B------:R3:W-:Y:S02]  /*0320*/  UTMACCTL.PF [UR8] ;  /* 0x00000000080079b9 */ /* 0x0007e40008040000 */
[----:B---3--:R-:W-:Y:S01]  /*0330*/  NOP ;  /* 0x0000000000007918 */ /* 0x008fe20000000000 */
.L_x_5:
[----:B------:R-:W-:Y:S05]  /*0340*/  BSYNC.RECONVERGENT B0 ;  /* 0x0000000000007941 */ /* 0x000fea0003800200 */
.L_x_4:
[----:B------:R-:W-:Y:S04]  /*0350*/  BSSY.RECONVERGENT B0, `(.L_x_6) ;  /* 0x000000a000007945 */ /* 0x000fe80003800200 */
        /* <DEDUP_REMOVED lines=9> */
.L_x_7:
[----:B------:R-:W-:Y:S05]  /*03f0*/  BSYNC.RECONVERGENT B0 ;  /* 0x0000000000007941 */ /* 0x000fea0003800200 */
.L_x_6:
[----:B------:R-:W3:Y:S01]  /*0400*/  LDCU.64 UR8, c[0x0][0x888] ;  /* 0x00011100ff0877ac */ /* 0x000ee20008000a00 */
[----:B------:R-:W-:Y:S02]  /*0410*/  UISETP.EQ.U32.AND UP1, UPT, UR6, URZ, UPT ;  /* 0x000000ff0600728c */ /* 0x000fe4000bf22070 */
[----:B------:R-:W-:Y:S02]  /*0420*/  UPLOP3.LUT UP5, UPT, UPT, UPT, UPT, 0x80, 0x8 ;  /* 0x000000000008789c */ /* 0x000fe40003faf070 */
[----:B---3--:R-:W-:-:S04]  /*0430*/  UISETP.NE.U32.AND UP0, UPT, UR8, URZ, UPT ;  /* 0x000000ff0800728c */ /* 0x008fc8000bf05070 */
[----:B------:R-:W-:-:S04]  /*0440*/  UISETP.NE.AND.EX UP0, UPT, UR9, URZ, UPT, UP0 ;  /* 0x000000ff0900728c */ /* 0x000fc8000bf05300 */
[----:B------:R-:W-:-:S04]  /*0450*/  UISETP.EQ.OR.EX UP2, UPT, UR7, URZ, !UP0, UP1 ;  /* 0x000000ff0700728c */ /* 0x000fc8000c742710 */
[----:B------:R-:W-:-:S05]  /*0460*/  UP2UR UR50, UPR, URZ, 0x4 ;  /* 0x00000004ff327883 */ /* 0x000fca0008000000 */
[----:B------:R-:W-:Y:S07]  /*0470*/  BRA.U !UP2, `(.L_x_8) ;  /* 0x000000010a207547 */ /* 0x000fee000b800000 */
[----:B------:R-:W-:Y:S01]  /*0480*/  UISETP.NE.U32.AND UP2, UPT, UR6, URZ, UPT ;  /* 0x000000ff0600728c */ /* 0x000fe2000bf45070 */
[----:B-----5:R-:W-:Y:S01]  /*0490*/  FSETP.NEU.AND P0, PT, R49, RZ, PT ;  /* 0x000000ff3100720b */ /* 0x020fe20003f0d000 */
[----:B------:R-:W-:Y:S02]  /*04a0*/  USEL UR6, URZ, 0xffffffff, UP0 ;  /* 0xffffffffff067887 */ /* 0x000fe40008000000 */
[----:B------:R-:W-:-:S10]  /*04b0*/  UISETP.NE.AND.EX UP2, UPT, UR7, URZ, UPT, UP2 ;  /* 0x000000ff0700728c */ /* 0x000fd4000bf45320 */
[----:B------:R-:W-:Y:S01]  /*04c0*/  VOTEU.ANY UP1, P0 ;  /* 0x0000000000ff7886 */ /* 0x000fe20000020100 */
[----:B------:R-:W-:-:S04]  /*04d0*/  @!UP2 USEL UR6, URZ, 0xffffffff, UP1 ;  /* 0xffffffffff06a887 */ /* 0x000fc80008800000 */
[----:B------:R-:W-:-:S04]  /*04e0*/  ULOP3.LUT UR6, UR6, 0x1, URZ, 0xc0, !UPT ;  /* 0x0000000106067892 */ /* 0x000fc8000f8ec0ff */
[----:B------:R-:W-:-:S11]  /*04f0*/  UISETP.NE.U32.AND UP5, UPT, UR6, 0x1, UPT ;  /* 0x000000010600788c */ /* 0x000fd6000bfa5070 */
.L_x_8:
[----:B------:R-:W3:Y:S01]  /*0500*/  SHFL.IDX PT, R0, R102, RZ, 0x1f ;  /* 0x00001fff66007589 */ /* 0x000ee200000e0000 */
[----:B------:R-:W-:-:S04]  /*0510*/  UISETP.NE.AND UP1, UPT, UR10, 0x2, UPT ;  /* 0x000000020a00788c */ /* 0x000fc8000bf25270 */
[----:B------:R-:W-:Y:S02]  /*0520*/  UISETP.EQ.AND UP2, UPT, UR5, URZ, !UP1 ;  /* 0x000000ff0500728c */ /* 0x000fe4000cf42270 */
[----:B------:R-:W-:-:S04]  /*0530*/  USEL UR6, URZ, 0x1, UP1 ;  /* 0x00000001ff067887 */ /* 0x000fc80008800000 */
[----:B------:R-:W-:Y:S02]  /*0540*/  PLOP3.LUT P5, PT, P1, PT, UP2, 0x80, 0x8 ;  /* 0x000000000008781c */ /* 0x000fe40000faf028 */
[----:B---3--:R-:W-:-:S13]  /*0550*/  ISETP.NE.AND P0, PT, R0, RZ, PT ;  /* 0x000000ff0000720c */ /* 0x008fda0003f05270 */
[----:B------:R-:W-:Y:S05]  /*0560*/  @P0 BRA `(.L_x_9) ;  /* 0x00000000003c0947 */ /* 0x000fea0003800000 */
[----:B------:R-:W-:Y:S01]  /*0570*/  UMOV UR8, 0x400 ;  /* 0x0000040000087882 */ /* 0x000fe20000000000 */
[----:B------:R-:W-:Y:S01]  /*0580*/  UMOV UR7, 0x1 ;  /* 0x0000000100077882 */ /* 0x000fe20000000000 */
[----:B------:R-:W-:Y:S02]  /*0590*/  ULEA UR8, UR37, UR8, 0x18 ;  /* 0x0000000825087291 */ /* 0x000fe4000f8ec0ff */
[----:B------:R-:W-:-:S04]  /*05a0*/  UIADD3 UR12, UPT, UPT, -UR7, 0x100000, URZ ;  /* 0x00100000070c7890 */ /* 0x000fc8000fffe1ff */
[----:B------:R-:W-:Y:S02]  /*05b0*/  USHF.L.U32 UR13, UR12, 0xb, URZ ;  /* 0x0000000b0c0d7899 */ /* 0x000fe400080006ff */
[----:B------:R-:W-:Y:S01]  /*05c0*/  USHF.L.U32 UR12, UR12, 0x1, URZ ;  /* 0x000000010c0c7899 */ /* 0x000fe200080006ff */
[----:B------:R-:W-:Y:S01]  /*05d0*/  ELECT P0, URZ, PT ;  /* 0x0000000000ff782f */ /* 0x000fe20003800000 */
[----:B------:R-:W3:Y:S10]  /*05e0*/  FENCE.VIEW.ASYNC.S ;  /* 0x00000000000073c6 */ /* 0x000ef40000000000 */
[----:B---3--:R3:W4:Y:S01]  /*05f0*/  SYNCS.EXCH.64 URZ, [UR8], UR12 ;  /* 0x0000000c08ff75b2 */ /* 0x0087220008000100 */
[----:B------:R3:W1:Y:S01]  /*0600*/  SYNCS.EXCH.64 URZ, [UR8+0x18], UR12 ;  /* 0x0000180c08ff75b2 */ /* 0x0006620008000100 */
[----:B------:R3:W1:Y:S01]  /*0610*/  SYNCS.EXCH.64 URZ, [UR8+0x8], UR12 ;  /* 0x0000080c08ff75b2 */ /* 0x0006620008000100 */
[----:B------:R3:W1:Y:S01]  /*0620*/  SYNCS.EXCH.64 URZ, [UR8+0x20], UR12 ;  /* 0x0000200c08ff75b2 */ /* 0x0006620008000100 */
[----:B------:R3:W1:Y:S01]  /*0630*/  SYNCS.EXCH.64 URZ, [UR8+0x10], UR12 ;  /* 0x0000100c08ff75b2 */ /* 0x0006620008000100 */
[----:B------:R3:W1:Y:S01]  /*0640*/  SYNCS.EXCH.64 URZ, [UR8+0x28], UR12 ;  /* 0x0000280c08ff75b2 */ /* 0x0006620008000100 */
[----:B------:R-:W-:Y:S01]  /*0650*/  NOP ;  /* 0x0000000000007918 */ /* 0x000fe20000000000 */
.L_x_9:
[----:B------:R-:W2:Y:S01]  /*0660*/  SHFL.IDX PT, R0, R102, RZ, 0x1f ;  /* 0x00001fff66007589 */ /* 0x000ea200000e0000 */
[----:B------:R-:W-:Y:S01]  /*0670*/  NOP ;  /* 0x0000000000007918 */ /* 0x000fe20000000000 */
[----:B--2---:R-:W-:-:S13]  /*0680*/  ISETP.NE.AND P0, PT, R0, 0x1, PT ;  /* 0x000000010000780c */ /* 0x004fda0003f05270 */
[----:B------:R-:W-:Y:S05]  /*0690*/  @P0 BRA `(.L_x_10) ;  /* 0x0000000000440947 */ /* 0x000fea0003800000 */
[----:B------:R-:W-:Y:S01]  /*06a0*/  UMOV UR9, 0x400 ;  /* 0x0000040000097882 */ /* 0x000fe20000000000 */
[----:B---3--:R-:W-:Y:S01]  /*06b0*/  UMOV UR8, 0x20 ;  /* 0x0000002000087882 */ /* 0x008fe20000000000 */
[----:B------:R-:W-:Y:S01]  /*06c0*/  UMOV UR7, 0x80 ;  /* 0x0000008000077882 */ /* 0x000fe20000000000 */
[----:B------:R-:W-:Y:S02]  /*06d0*/  ULEA UR9, UR37, UR9, 0x18 ;  /* 0x0000000925097291 */ /* 0x000fe4000f8ec0ff */
[----:B------:R-:W-:-:S04]  /*06e0*/  UIADD3 UR12, UPT, UPT, -UR8, 0x100000, URZ ;  /* 0x00100000080c7890 */ /* 0x000fc8000fffe1ff */
[----:B------:R-:W-:Y:S02]  /*06f0*/  USHF.L.U32 UR13, UR12, 0xb, URZ ;  /* 0x0000000b0c0d7899 */ /* 0x000fe400080006ff */
[----:B------:R-:W-:Y:S02]  /*0700*/  USHF.L.U32 UR12, UR12, 0x1, URZ ;  /* 0x000000010c0c7899 */ /* 0x000fe400080006ff */
[----:B------:R-:W-:-:S04]  /*0710*/  UIADD3 UR14, UPT, UPT, -UR7, 0x100000, URZ ;  /* 0x00100000070e7890 */ /* 0x000fc8000fffe1ff */
[----:B------:R-:W-:Y:S02]  /*0720*/  USHF.L.U32 UR15, UR14, 0xb, URZ ;  /* 0x0000000b0e0f7899 */ /* 0x000fe400080006ff */
[----:B------:R-:W-:Y:S01]  /*0730*/  USHF.L.U32 UR14, UR14, 0x1, URZ ;  /* 0x000000010e0e7899 */ /* 0x000fe200080006ff */
[----:B------:R-:W-:Y:S01]  /*0740*/  ELECT P0, URZ, PT ;  /* 0x0000000000ff782f */ /* 0x000fe20003800000 */
[----:B------:R-:W2:Y:S02]  /*0750*/  FENCE.VIEW.ASYNC.S ;  /* 0x00000000000073c6 */ /* 0x000ea40000000000 */
[----:B--2---:R2:W3:Y:S08]  /*0760*/  SYNCS.EXCH.64 URZ, [UR9+0x30], UR12 ;  /* 0x0000300c09ff75b2 */ /* 0x0044f00008000100 */
[----:B------:R2:W1:Y:S01]  /*0770*/  SYNCS.EXCH.64 URZ, [UR9+0x40], UR14 ;  /* 0x0000400e09ff75b2 */ /* 0x0004620008000100 */
[----:B------:R2:W1:Y:S01]  /*0780*/  SYNCS.EXCH.64 URZ, [UR9+0x38], UR12 ;  /* 0x0000380c09ff75b2 */ /* 0x0004620008000100 */
[----:B------:R2:W1:Y:S01]  /*0790*/  SYNCS.EXCH.64 URZ, [UR9+0x48], UR14 ;  /* 0x0000480e09ff75b2 */ /* 0x0004620008000100 */
[----:B------:R-:W-:Y:S01]  /*07a0*/  NOP ;  /* 0x0000000000007918 */ /* 0x000fe20000000000 */
.L_x_10:
[----:B------:R-:W4:Y:S01]  /*07b0*/  SHFL.IDX PT, R0, R102, RZ, 0x1f ;  /* 0x00001fff66007589 */ /* 0x000f2200000e0000 */
[----:B------:R-:W-:Y:S01]  /*07c0*/  NOP ;  /* 0x0000000000007918 */ /* 0x000fe20000000000 */
[----:B----4-:R-:W-:-:S13]  /*07d0*/  ISETP.NE.AND P0, PT, R0, 0x3, PT ;  /* 0x000000030000780c */ /* 0x010fda0003f05270 */
[----:B------:R-:W-:Y:S05]  /*07e0*/  @P0 BRA `(.L_x_11) ;  /* 0x00000000002c0947 */ /* 0x000fea0003800000 */
[----:B---3--:R-:W-:Y:S01]  /*07f0*/  UMOV UR8, 0x400 ;  /* 0x0000040000087882 */ /* 0x008fe20000000000 */
[----:B------:R-:W-:Y:S01]  /*0800*/  UMOV UR7, 0x20 ;  /* 0x0000002000077882 */ /* 0x000fe20000000000 */
[----:B------:R-:W-:Y:S02]  /*0810*/  ULEA UR8, UR37, UR8, 0x18 ;  /* 0x0000000825087291 */ /* 0x000fe4000f8ec0ff */
[----:B--2---:R-:W-:-:S04]  /*0820*/  UIADD3 UR12, UPT, UPT, -UR7, 0x100000, URZ ;  /* 0x00100000070c7890 */ /* 0x004fc8000fffe1ff */
[----:B------:R-:W-:Y:S02]  /*0830*/  USHF.L.U32 UR13, UR12, 0xb, URZ ;  /* 0x0000000b0c0d7899 */ /* 0x000fe400080006ff */
[----:B------:R-:W-:Y:S01]  /*0840*/  USHF.L.U32 UR12, UR12, 0x1, URZ ;  /* 0x000000010c0c7899 */ /* 0x000fe200080006ff */
[----:B------:R-:W-:Y:S01]  /*0850*/  ELECT P0, URZ, PT ;  /* 0x0000000000ff782f */ /* 0x000fe20003800000 */
[----:B------:R-:W2:Y:S10]  /*0860*/  FENCE.VIEW.ASYNC.S ;  /* 0x00000000000073c6 */ /* 0x000eb40000000000 */
[----:B--2---:R4:W2:Y:S01]  /*0870*/  SYNCS.EXCH.64 URZ, [UR8+0x50], UR12 ;  /* 0x0000500c08ff75b2 */ /* 0x0048a20008000100 */
[----:B------:R4:W3:Y:S02]  /*0880*/  SYNCS.EXCH.64 URZ, [UR8+0x58], UR12 ;  /* 0x0000580c08ff75b2 */ /* 0x0008e40008000100 */
[----:B----4-:R-:W-:Y:S01]  /*0890*/  NOP ;  /* 0x0000000000007918 */ /* 0x010fe20000000000 */
.L_x_11:
[----:B------:R-:W4:Y:S01]  /*08a0*/  SHFL.IDX PT, R0, R102, RZ, 0x1f ;  /* 0x00001fff66007589 */ /* 0x000f2200000e0000 */
[----:B------:R-:W-:Y:S01]  /*08b0*/  NOP ;  /* 0x0000000000007918 */ /* 0x000fe20000000000 */
[----:B----4-:R-:W-:-:S13]  /*08c0*/  ISETP.NE.AND P0, PT, R0, 0x4, PT ;  /* 0x000000040000780c */ /* 0x010fda0003f05270 */
[----:B------:R-:W-:Y:S05]  /*08d0*/  @P0 BRA `(.L_x_12) ;  /* 0x0000000000480947 */ /* 0x000fea0003800000 */
[----:B--2---:R-:W-:Y:S01]  /*08e0*/  UMOV UR9, 0x1e0 ;  /* 0x000001e000097882 */ /* 0x004fe20000000000 */
[----:B---3--:R-:W-:Y:S01]  /*08f0*/  UMOV UR8, 0x400 ;  /* 0x0000040000087882 */ /* 0x008fe20000000000 */
[----:B------:R-:W-:Y:S01]  /*0900*/  USEL UR9, UR9, 0x1a0, UP5 ;  /* 0x000001a009097887 */ /* 0x000fe2000a800000 */
        /* <DEDUP_REMOVED lines=10> */
[----:B--2---:R4:W2:Y:S08]  /*09b0*/  SYNCS.EXCH.64 URZ, [UR8+0x60], UR12 ;  /* 0x0000600c08ff75b2 */ /* 0x0048b00008000100 */
[----:B------:R4:W3:Y:S01]  /*09c0*/  SYNCS.EXCH.64 URZ, [UR8+0x70], UR14 ;  /* 0x0000700e08ff75b2 */ /* 0x0008e20008000100 */
[----:B------:R4:W1:Y:S01]  /*09d0*/  SYNCS.EXCH.64 URZ, [UR8+0x68], UR12 ;  /* 0x0000680c08ff75b2 */ /* 0x0008620008000100 */
[----:B------:R4:W1:Y:S02]  /*09e0*/  SYNCS.EXCH.64 URZ, [UR8+0x78], UR14 ;  /* 0x0000780e08ff75b2 */ /* 0x0008640008000100 */
[----:B----4-:R-:W-:Y:S01]  /*09f0*/  NOP ;  /* 0x0000000000007918 */ /* 0x010fe20000000000 */
.L_x_12:
[----:B------:R-:W4:Y:S01]  /*0a00*/  SHFL.IDX PT, R0, R102, RZ, 0x1f ;  /* 0x00001fff66007589 */ /* 0x000f2200000e0000 */
[----:B------:R-:W-:Y:S01]  /*0a10*/  NOP ;  /* 0x0000000000007918 */ /* 0x000fe20000000000 */
[----:B----4-:R-:W-:-:S13]  /*0a20*/  ISETP.NE.AND P0, PT, R0, 0x5, PT ;  /* 0x000000050000780c */ /* 0x010fda0003f05270 */
[----:B------:R-:W-:Y:S05]  /*0a30*/  @P0 BRA `(.L_x_13) ;  /* 0x0000000000540947 */ /* 0x000fea0003800000 */
[----:B--2---:R-:W-:Y:S01]  /*0a40*/  UMOV UR9, 0x400 ;  /* 0x0000040000097882 */ /* 0x004fe20000000000 */
        /* <DEDUP_REMOVED lines=14> */
[----:B------:R4:W1:Y:S01]  /*0b30*/  SYNCS.EXCH.64 URZ, [UR9+0xa8], UR14 ;  /* 0x0000a80e09ff75b2 */ /* 0x0008620008000100 */
[----:B------:R4:W1:Y:S01]  /*0b40*/  SYNCS.EXCH.64 URZ, [UR9+0x90], UR12 ;  /* 0x0000900c09ff75b2 */ /* 0x0008620008000100 */
[----:B------:R4:W1:Y:S01]  /*0b50*/  SYNCS.EXCH.64 URZ, [UR9+0xb0], UR14 ;  /* 0x0000b00e09ff75b2 */ /* 0x0008620008000100 */
[----:B------:R4:W1:Y:S01]  /*0b60*/  SYNCS.EXCH.64 URZ, [UR9+0x98], UR12 ;  /* 0x0000980c09ff75b2 */ /* 0x0008620008000100 */
[----:B------:R4:W1:Y:S02]  /*0b70*/  SYNCS.EXCH.64 URZ, [UR9+0xb8], UR14 ;  /* 0x0000b80e09ff75b2 */ /* 0x0008640008000100 */
[----:B----4-:R-:W-:Y:S01]  /*0b80*/  NOP ;  /* 0x0000000000007918 */ /* 0x010fe20000000000 */
.L_x_13:
[----:B------:R-:W4:Y:S01]  /*0b90*/  SHFL.IDX PT, R0, R102, RZ, 0x1f ;  /* 0x00001fff66007589 */ /* 0x000f2200000e0000 */
[----:B------:R-:W-:Y:S01]  /*0ba0*/  ISETP.NE.OR P1, PT, RZ, UR10, !P1 ;  /* 0x0000000aff007c0c */ /* 0x000fe2000cf25670 */
        /* <DEDUP_REMOVED lines=12> */
[----:B------:R4:W3:Y:S01]  /*0c70*/  SYNCS.EXCH.64 URZ, [UR8+0xd0], UR12 ;  /* 0x0000d00c08ff75b2 */ /* 0x0008e20008000100 */
[----:B------:R4:W1:Y:S01]  /*0c80*/  SYNCS.EXCH.64 URZ, [UR8+0xc8], UR12 ;  /* 0x0000c80c08ff75b2 */ /* 0x0008620008000100 */
[----:B------:R4:W1:Y:S02]  /*0c90*/  SYNCS.EXCH.64 URZ, [UR8+0xd8], UR12 ;  /* 0x0000d80c08ff75b2 */ /* 0x0008640008000100 */
[----:B----4-:R-:W-:Y:S01]  /*0ca0*/  NOP ;  /* 0x0000000000007918 */ /* 0x010fe20000000000 */
.L_x_14:
[----:B------:R-:W-:Y:S01]  /*0cb0*/  VOTEU.ALL UP1, P1 ;  /* 0x0000000000ff7886 */ /* 0x000fe20000820000 */
[----:B---3--:R-:W3:Y:S01]  /*0cc0*/  LDCU UR8, c[0x0][0x36c] ;  /* 0x00006d80ff0877ac */ /* 0x008ee20008000800 */
[----:B------:R-:W-:Y:S01]  /*0cd0*/  NOP ;  /* 0x0000000000007918 */ /* 0x000fe20000000000 */
[----:B------:R-:W-:Y:S01]  /*0ce0*/  LOP3.LUT R10, R109, 0x1f, RZ, 0xc0, !PT ;  /* 0x0000001f6d0a7812 */ /* 0x000fe200078ec0ff */
[----:B--2---:R-:W-:Y:S01]  /*0cf0*/  UMOV UR12, 0x20 ;  /* 0x00000020000c7882 */ /* 0x004fe20000000000 */
[----:B------:R-:W-:Y:S01]  /*0d00*/  @!UP1 UMOV UR7, 0x400 ;  /* 0x0000040000079882 */ /* 0x000fe20000000000 */
[----:B------:R-:W-:-:S04]  /*0d10*/  @!UP1 UIADD3 UR12, UPT, UPT, -UR12, 0x100000, URZ ;  /* 0x001000000c0c9890 */ /* 0x000fc8000fffe1ff */
[----:B------:R-:W-:Y:S02]  /*0d20*/  @!UP1 USHF.L.U32 UR13, UR12, 0xb, URZ ;  /* 0x0000000b0c0d9899 */ /* 0x000fe400080006ff */
[----:B------:R-:W-:Y:S02]  /*0d30*/  @!UP1 USHF.L.U32 UR12, UR12, 0x1, URZ ;  /* 0x000000010c0c9899 */ /* 0x000fe400080006ff */
[----:B------:R-:W-:Y:S01]  /*0d40*/  @!UP1 ULEA UR7, UR37, UR7, 0x18 ;  /* 0x0000000725079291 */ /* 0x000fe2000f8ec0ff */
[----:B------:R-:W-:Y:S01]  /*0d50*/  VOTEU.ALL UP1, P1 ;  /* 0x0000000000ff7886 */ /* 0x000fe20000820000 */
[----:B------:R-:W-:Y:S01]  /*0d60*/  UISETP.NE.AND UP4, UPT, UR10, URZ, UPT ;  /* 0x000000ff0a00728c */ /* 0x000fe2000bf85270 */
[----:B------:R-:W2:Y:S09]  /*0d70*/  FENCE.VIEW.ASYNC.S ;  /* 0x00000000000073c6 */ /* 0x000eb20000000000 */
[----:B--2---:R2:W4:Y:S01]  /*0d80*/  @!UP1 SYNCS.EXCH.64 URZ, [UR7+0xe0], UR12 ;  /* 0x0000e00c07ff95b2 */ /* 0x0045220008000100 */
[----:B---3--:R-:W-:-:S09]  /*0d90*/  UISETP.EQ.U32.AND UP1, UPT, UR8, 0x1, UPT ;  /* 0x000000010800788c */ /* 0x008fd2000bf22070 */
[----:B------:R-:W-:Y:S05]  /*0da0*/  BRA.U !UP1, `(.L_x_15) ;  /* 0x0000000109087547 */ /* 0x000fea000b800000 */
[----:B-1--4-:R-:W-:Y:S01]  /*0db0*/  UCGABAR_ARV ;  /* 0x00000000000079c7 */ /* 0x012fe20008000000 */
[----:B------:R-:W-:Y:S05]  /*0dc0*/  BRA `(.L_x_16) ;  /* 0x0000000000047947 */ /* 0x000fea0003800000 */
.L_x_15:
[----:B-1--4-:R-:W-:Y:S01]  /*0dd0*/  NOP ;  /* 0x0000000000007918 */ /* 0x012fe20000000000 */
.L_x_16:
[----:B------:R-:W1:Y:S01]  /*0de0*/  S2R R11, SR_CTAID.X ;  /* 0x00000000000b7919 */ /* 0x000e620000002500 */
[----:B------:R-:W-:-:S05]  /*0df0*/  CS2R.32 R96, SR_CgaSize ;  /* 0x0000000000607805 */ /* 0x000fca0000008a00 */
[----:B------:R-:W-:-:S05]  /*0e00*/  IMAD R96, R96, -0xa0, RZ ;  /* 0xffffff6060607824 */ /* 0x000fca00078e02ff */
[----:B------:R-:W-:-:S14]  /*0e10*/  R2UR UR8, R96 ;  /* 0x00000000600872ca */ /* 0x000fdc00000e0000 */
[----:B------:R-:W3:Y:S01]  /*0e20*/  LDCU UR8, c[0x0][UR8+0x2b0] ;  /* 0x00005600080877ac */ /* 0x000ee20008000800 */
[----:B------:R-:W-:-:S05]  /*0e30*/  CS2R.32 R0, SR_CgaSize ;  /* 0x0000000000007805 */ /* 0x000fca0000008a00 */
[----:B------:R-:W-:-:S06]  /*0e40*/  IMAD R0, R0, -0xa0, RZ ;  /* 0xffffff6000007824 */ /* 0x000fcc00078e02ff */
[----:B------:R-:W4:Y:S01]  /*0e50*/  LDC R0, c[0x0][R0+0x2a0] ;  /* 0x0000a80000007b82 */ /* 0x000f220000000800 */
[----:B------:R-:W-:Y:S01]  /*0e60*/  PRMT R8, RZ, 0x7610, R8 ;  /* 0x00007610ff087816 */ /* 0x000fe20000000008 */
[----:B------:R-:W3:Y:S01]  /*0e70*/  S2R R20, SR_CTAID.Y ;  /* 0x0000000000147919 */ /* 0x000ee20000002600 */
[----:B------:R-:W-:-:S05]  /*0e80*/  CS2R.32 R96, SR_CgaSize ;  /* 0x0000000000607805 */ /* 0x000fca0000008a00 */
[----:B------:R-:W-:-:S05]  /*0e90*/  IMAD R96, R96, -0xa0, RZ ;  /* 0xffffff6060607824 */ /* 0x000fca00078e02ff */
[----:B--2---:R-:W-:-:S14]  /*0ea0*/  R2UR UR7, R96 ;  /* 0x00000000600772ca */ /* 0x004fdc00000e0000 */
[----:B------:R-:W2:Y:S01]  /*0eb0*/  LDCU UR7, c[0x0][UR7+0x2b4] ;  /* 0x00005680070777ac */ /* 0x000ea20008000800 */
[----:B------:R-:W-:Y:S01]  /*0ec0*/  UISETP.NE.AND UP2, UPT, UR10, 0x2, UPT ;  /* 0x000000020a00788c */ /* 0x000fe2000bf45270 */
[----:B------:R-:W3:Y:S01]  /*0ed0*/  LDC R9, c[0x0][0xb24] ;  /* 0x0002c900ff097b82 */ /* 0x000ee20000000800 */
[----:B------:R-:W-:-:S05]  /*0ee0*/  CS2R.32 R94, SR_CgaSize ;  /* 0x00000000005e7805 */ /* 0x000fca0000008a00 */
[----:B------:R-:W-:-:S06]  /*0ef0*/  IMAD R94, R94, -0xa0, RZ ;  /* 0xffffff605e5e7824 */ /* 0x000fcc00078e02ff */
[----:B------:R-:W4:Y:S08]  /*0f00*/  LDC R94, c[0x0][R94+0x2a4] ;  /* 0x0000a9005e5e7b82 */ /* 0x000f300000000800 */
[----:B------:R-:W4:Y:S01]  /*0f10*/  LDC R40, c[0x0][0xb24] ;  /* 0x0002c900ff287b82 */ /* 0x000f220000000800 */
[----:B-1----:R-:W-:Y:S01]  /*0f20*/  I2FP.F32.U32 R4, R11 ;  /* 0x0000000b00047245 */ /* 0x002fe20000201000 */
[----:B------:R-:W-:-:S06]  /*0f30*/  IMAD.MOV.U32 R21, RZ, RZ, R11 ;  /* 0x000000ffff157224 */ /* 0x000fcc00078e000b */
[----:B------:R-:W1:Y:S01]  /*0f40*/  S2UR UR36, SR_CTAID.Z ;  /* 0x00000000002479c3 */ /* 0x000e620000002700 */
[----:B---3--:R-:W-:Y:S02]  /*0f50*/  ISETP.GE.AND P0, PT, R9, 0x1, PT ;  /* 0x000000010900780c */ /* 0x008fe40003f06270 */
[----:B------:R-:W-:Y:S01]  /*0f60*/  I2FP.F32.U32 R2, R20 ;  /* 0x0000001400027245 */ /* 0x000fe20000201000 */
[----:B------:R-:W-:-:S04]  /*0f70*/  FMUL R4, R4, UR8 ;  /* 0x0000000804047c20 */ /* 0x000fc80008400000 */
[----:B--2---:R-:W-:Y:S01]  /*0f80*/  FMUL R2, R2, UR7 ;  /* 0x0000000702027c20 */ /* 0x004fe20008400000 */
[----:B------:R-:W2:Y:S01]  /*0f90*/  F2I.U32.TRUNC.NTZ R96, R4 ;  /* 0x0000000400607305 */ /* 0x000ea2000020f000 */
[----:B------:R-:W3:Y:S07]  /*0fa0*/  LDCU UR7, c[0x0][0xb30] ;  /* 0x00016600ff0777ac */ /* 0x000eee0008000800 */
[----:B------:R-:W1:Y:S01]  /*0fb0*/  F2I.U32.TRUNC.NTZ R3, R2 ;  /* 0x0000000200037305 */ /* 0x000e62000020f000 */
[----:B--2---:R-:W-:-:S04]  /*0fc0*/  IMAD.MOV R96, RZ, RZ, -R96 ;  /* 0x000000ffff607224 */ /* 0x004fc800078e0a60 */
[----:B----4-:R-:W-:Y:S01]  /*0fd0*/  IMAD R96, R0, R96, R11 ;  /* 0x0000006000607224 */ /* 0x010fe200078e020b */
[----:B------:R-:W-:Y:S01]  /*0fe0*/  PRMT R0, RZ, 0x7610, R0 ;  /* 0x00007610ff007816 */ /* 0x000fe20000000000 */
[----:B---3--:R-:W-:Y:S01]  /*0ff0*/  UISETP.NE.AND UP3, UPT, UR7, 0x1, UPT ;  /* 0x000000010700788c */ /* 0x008fe2000bf65270 */
[----:B-1----:R-:W-:-:S05]  /*1000*/  IADD3 R3, PT, PT, -R3, RZ, RZ ;  /* 0x000000ff03037210 */ /* 0x002fca0007ffe1ff */
[----:B------:R-:W-:Y:S01]  /*1010*/  IMAD R94, R94, R3, R20 ;  /* 0x000000035e5e7224 */ /* 0x000fe200078e0214 */
[----:B------:R-:W-:Y:S06]  /*1020*/  BRA.U UP4, `(.L_x_17) ;  /* 0x0000000104247547 */ /* 0x000fec000b800000 */
[----:B------:R-:W-:Y:S01]  /*1030*/  ISETP.NE.AND P1, PT, R94, RZ, PT ;  /* 0x000000ff5e00720c */ /* 0x000fe20003f25270 */
[----:B------:R-:W-:Y:S01]  /*1040*/  IMAD.MOV.U32 R0, RZ, RZ, 0x3 ;  /* 0x00000003ff007424 */ /* 0x000fe200078e00ff */
[C---:B------:R-:W-:Y:S02]  /*1050*/  LOP3.LUT R3, R96.reuse, 0xfffffffe, RZ, 0xc0, !PT ;  /* 0xfffffffe60037812 */ /* 0x040fe400078ec0ff */
[----:B------:R-:W-:Y:S02]  /*1060*/  ISETP.LT.U32.OR P1, PT, R96, 0x2, !P1 ;  /* 0x000000026000780c */ /* 0x000fe40004f21470 */
[----:B------:R-:W-:Y:S02]  /*1070*/  SHF.L.U32 R0, R0, R3, RZ ;  /* 0x0000000300007219 */ /* 0x000fe400000006ff */
[----:B------:R-:W-:Y:S02]  /*1080*/  SEL R5, RZ, 0x1, !P1 ;  /* 0x00000001ff057807 */ /* 0x000fe40004800000 */
[----:B------:R-:W-:-:S05]  /*1090*/  SEL R2, RZ, 0x2, !P1 ;  /* 0x00000002ff027807 */ /* 0x000fca0004800000 */
[----:B------:R-:W-:-:S05]  /*10a0*/  IMAD.IADD R2, R5, 0x1, R2 ;  /* 0x0000000105027824 */ /* 0x000fca00078e0202 */
[----:B------:R-:W-:Y:S02]  /*10b0*/  PRMT R8, R2, 0x7610, R8 ;  /* 0x0000761002087816 */ /* 0x000fe40000000008 */
.L_x_17:
[----:B------:R-:W-:Y:S05]  /*10c0*/  @!P0 BRA `(.L_x_18) ;  /* 0x0000000000b88947 */ /* 0x000fea0003800000 */
[----:B------:R-:W1:Y:S01]  /*10d0*/  LDC.64 R4, c[0x0][0xb18] ;  /* 0x0002c600ff047b82 */ /* 0x000e620000000a00 */
[----:B------:R-:W-:-:S07]  /*10e0*/  ISETP.NE.AND P0, PT, R9, 0x1, PT ;  /* 0x000000010900780c */ /* 0x000fce0003f05270 */
[----:B------:R-:W2:Y:S08]  /*10f0*/  LDC R14, c[0x0][0xb0c] ;  /* 0x0002c300ff0e7b82 */ /* 0x000eb00000000800 */
[----:B------:R-:W3:Y:S08]  /*1100*/  LDC R13, c[0x0][0x370] ;  /* 0x0000dc00ff0d7b82 */ /* 0x000ef00000000800 */
[----:B------:R-:W4:Y:S01]  /*1110*/  LDC R16, c[0x0][0x374] ;  /* 0x0000dd00ff107b82 */ /* 0x000f220000000800 */
[----:B-1----:R-:W-:-:S07]  /*1120*/  ISETP.NE.AND P1, PT, R4, 0x1, PT ;  /* 0x000000010400780c */ /* 0x002fce0003f25270 */
[----:B------:R-:W3:Y:S01]  /*1130*/  LDC.64 R6, c[0x0][0xb10] ;  /* 0x0002c400ff067b82 */ /* 0x000ee20000000a00 */
[----:B--2---:R-:W-:-:S07]  /*1140*/  ISETP.NE.AND P2, PT, R14, 0x1, PT ;  /* 0x000000010e00780c */ /* 0x004fce0003f45270 */
[----:B------:R-:W1:Y:S08]  /*1150*/  LDC R12, c[0x0][0xb20] ;  /* 0x0002c800ff0c7b82 */ /* 0x000e700000000800 */
[----:B------:R-:W2:Y:S01]  /*1160*/  LDC.64 R2, c[0x0][0xb28] ;  /* 0x0002ca00ff027b82 */ /* 0x000ea20000000a00 */
[----:B----4-:R-:W-:-:S04]  /*1170*/  IMAD.HI.U32 R15, R16, R5, RZ ;  /* 0x00000005100f7227 */ /* 0x010fc800078e00ff */
[----:B------:R-:W-:-:S04]  /*1180*/  IMAD.HI.U32 R5, R20, R5, RZ ;  /* 0x0000000514057227 */ /* 0x000fc800078e00ff */
[----:B---3--:R-:W-:-:S04]  /*1190*/  IMAD.HI.U32 R18, R13, R6, RZ ;  /* 0x000000060d127227 */ /* 0x008fc800078e00ff */
[C---:B------:R-:W-:Y:S01]  /*11a0*/  IMAD.HI.U32 R22, R11.reuse, R6, RZ ;  /* 0x000000060b167227 */ /* 0x040fe200078e00ff */
[-C--:B------:R-:W-:Y:S02]  /*11b0*/  @P2 SHF.R.U32.HI R13, RZ, R7.reuse, R18 ;  /* 0x00000007ff0d2219 */ /* 0x080fe40000011612 */
[-C--:B-1----:R-:W-:Y:S02]  /*11c0*/  @P1 SHF.R.U32.HI R16, RZ, R12.reuse, R15 ;  /* 0x0000000cff101219 */ /* 0x082fe4000001160f */
[----:B------:R-:W-:Y:S02]  /*11d0*/  SHF.R.U32.HI R5, RZ, R12, R5 ;  /* 0x0000000cff057219 */ /* 0x000fe40000011605 */
[----:B------:R-:W-:Y:S02]  /*11e0*/  SHF.R.U32.HI R22, RZ, R7, R22 ;  /* 0x00000007ff167219 */ /* 0x000fe40000011616 */
[----:B------:R-:W-:Y:S01]  /*11f0*/  SEL R5, R20, R5, !P1 ;  /* 0x0000000514057207 */ /* 0x000fe20004800000 */
[----:B--2---:R-:W-:Y:S01]  /*1200*/  IMAD.HI.U32 R18, R16, R2, RZ ;  /* 0x0000000210127227 */ /* 0x004fe200078e00ff */
[----:B------:R-:W-:-:S02]  /*1210*/  SEL R21, R11, R22, !P2 ;  /* 0x000000160b157207 */ /* 0x000fc40005000000 */
[----:B------:R-:W-:Y:S01]  /*1220*/  IADD3 R7, PT, PT, -R5, RZ, RZ ;  /* 0x000000ff05077210 */ /* 0x000fe20007ffe1ff */
[----:B------:R-:W-:Y:S01]  /*1230*/  IMAD.HI.U32 R6, R13, R2, RZ ;  /* 0x000000020d067227 */ /* 0x000fe200078e00ff */
[----:B------:R-:W-:-:S03]  /*1240*/  @P0 SHF.R.U32.HI R16, RZ, R3, R18 ;  /* 0x00000003ff100219 */ /* 0x000fc60000011612 */
[----:B------:R-:W-:Y:S01]  /*1250*/  IMAD R7, R4, R7, R20 ;  /* 0x0000000704077224 */ /* 0x000fe200078e0214 */
[----:B------:R-:W-:Y:S01]  /*1260*/  @P0 SHF.R.U32.HI R13, RZ, R3, R6 ;  /* 0x00000003ff0d0219 */ /* 0x000fe20000011606 */
[----:B------:R-:W-:-:S04]  /*1270*/  IMAD R16, R16, R9, RZ ;  /* 0x0000000910107224 */ /* 0x000fc800078e02ff */
[----:B------:R-:W-:Y:S01]  /*1280*/  IMAD R6, R13, R9, RZ ;  /* 0x000000090d067224 */ /* 0x000fe200078e02ff */
[----:B------:R-:W-:-:S04]  /*1290*/  ISETP.GE.AND P1, PT, R5, R16, PT ;  /* 0x000000100500720c */ /* 0x000fc80003f26270 */
[----:B------:R-:W-:Y:S01]  /*12a0*/  ISETP.GE.OR P1, PT, R21, R6, P1 ;  /* 0x000000061500720c */ /* 0x000fe20000f26670 */
[----:B------:R-:W-:-:S05]  /*12b0*/  IMAD.HI.U32 R6, R5, R2, RZ ;  /* 0x0000000205067227 */ /* 0x000fca00078e00ff */
[----:B------:R-:W-:-:S04]  /*12c0*/  SHF.R.U32.HI R6, RZ, R3, R6 ;  /* 0x00000003ff067219 */ /* 0x000fc80000011606 */
[----:B------:R-:W-:-:S03]  /*12d0*/  SEL R6, R5, R6, !P0 ;  /* 0x0000000605067207 */ /* 0x000fc60004000000 */
[----:B------:R-:W-:Y:S01]  /*12e0*/  @!P1 IMAD.HI.U32 R12, R21, R2, RZ ;  /* 0x00000002150c9227 */ /* 0x000fe200078e00ff */
[----:B------:R-:W-:-:S04]  /*12f0*/  IADD3 R2, PT, PT, -R6, RZ, RZ ;  /* 0x000000ff06027210 */ /* 0x000fc80007ffe1ff */
[----:B------:R-:W-:Y:S01]  /*1300*/  @!P1 SHF.R.U32.HI R12, RZ, R3, R12 ;  /* 0x00000003ff0c9219 */ /* 0x000fe2000001160c */
[----:B------:R-:W-:-:S03]  /*1310*/  IMAD R2, R9, R2, R5 ;  /* 0x0000000209027224 */ /* 0x000fc600078e0205 */
[----:B------:R-:W-:-:S05]  /*1320*/  @!P1 SEL R3, R21, R12, !P0 ;  /* 0x0000000c15039207 */ /* 0x000fca0004000000 */
[--C-:B------:R-:W-:Y:S02]  /*1330*/  @!P1 IMAD.IADD R6, R6, 0x1, -R3.reuse ;  /* 0x0000000106069824 */ /* 0x100fe400078e0a03 */
[----:B------:R-:W-:Y:S01]  /*1340*/  @!P1 IMAD R3, R2, R13, R3 ;  /* 0x0000000d02039224 */ /* 0x000fe200078e0203 */
[----:B------:R-:W-:Y:S01]  /*1350*/  IADD3 R2, PT, PT, -R21, RZ, RZ ;  /* 0x000000ff15027210 */ /* 0x000fe20007ffe1ff */
[----:B------:R-:W-:Y:S02]  /*1360*/  @!P1 IMAD R5, R6, R9, R21 ;  /* 0x0000000906059224 */ /* 0x000fe400078e0215 */
[----:B------:R-:W-:Y:S02]  /*1370*/  @!P1 IMAD.MOV.U32 R21, RZ, RZ, R3 ;  /* 0x000000ffff159224 */ /* 0x000fe400078e0003 */
[----:B------:R-:W-:Y:S02]  /*1380*/  IMAD R2, R14, R2, R11 ;  /* 0x000000020e027224 */ /* 0x000fe400078e020b */
[----:B------:R-:W-:-:S02]  /*1390*/  IMAD R20, R5, R4, R7 ;  /* 0x0000000405147224 */ /* 0x000fc400078e0207 */
[----:B------:R-:W-:Y:S02]  /*13a0*/  IMAD R21, R21, R14, R2 ;  /* 0x0000000e15157224 */ /* 0x000fe400078e0202 */
.L_x_18:
[----:B------:R-:W-:Y:S05]  /*13b0*/  BRA.U UP3, `(.L_x_19) ;  /* 0x0000000103407547 */ /* 0x000fea000b800000 */
[----:B------:R-:W1:Y:S08]  /*13c0*/  LDC.64 R4, c[0x0][0xb10] ;  /* 0x0002c400ff047b82 */ /* 0x000e700000000a00 */
[----:B------:R-:W2:Y:S08]  /*13d0*/  LDC.64 R2, c[0x0][0xb18] ;  /* 0x0002c600ff027b82 */ /* 0x000eb00000000a00 */
[----:B------:R-:W3:Y:S08]  /*13e0*/  LDC R6, c[0x0][0xb20] ;  /* 0x0002c800ff067b82 */ /* 0x000ef00000000800 */
[----:B------:R-:W4:Y:S01]  /*13f0*/  LDC R12, c[0x0][0xb0c] ;  /* 0x0002c300ff0c7b82 */ /* 0x000f220000000800 */
[----:B-1----:R-:W-:-:S05]  /*1400*/  IMAD.HI.U32 R4, R21, R4, RZ ;  /* 0x0000000415047227 */ /* 0x002fca00078e00ff */
[----:B------:R-:W-:Y:S01]  /*1410*/  SHF.R.U32.HI R4, RZ, R5, R4 ;  /* 0x00000005ff047219 */ /* 0x000fe20000011604 */
[----:B--2---:R-:W-:Y:S01]  /*1420*/  IMAD.HI.U32 R3, R20, R3, RZ ;  /* 0x0000000314037227 */ /* 0x004fe200078e00ff */
[----:B------:R-:W-:-:S04]  /*1430*/  ISETP.NE.AND P0, PT, R2, 0x1, PT ;  /* 0x000000010200780c */ /* 0x000fc80003f05270 */
[----:B---3--:R-:W-:-:S04]  /*1440*/  SHF.R.U32.HI R3, RZ, R6, R3 ;  /* 0x00000006ff037219 */ /* 0x008fc80000011603 */
[----:B------:R-:W-:Y:S02]  /*1450*/  SEL R3, R20, R3, !P0 ;  /* 0x0000000314037207 */ /* 0x000fe40004000000 */
[----:B----4-:R-:W-:-:S04]  /*1460*/  ISETP.NE.AND P1, PT, R12, 0x1, PT ;  /* 0x000000010c00780c */ /* 0x010fc80003f25270 */
[----:B------:R-:W-:-:S05]  /*1470*/  SEL R6, R21, R4, !P1 ;  /* 0x0000000415067207 */ /* 0x000fca0004800000 */
[----:B------:R-:W-:Y:S02]  /*1480*/  IMAD.IADD R4, R3, 0x1, -R6 ;  /* 0x0000000103047824 */ /* 0x000fe400078e0a06 */
[----:B------:R-:W-:Y:S02]  /*1490*/  IMAD.IADD R3, R6, 0x1, -R3 ;  /* 0x0000000106037824 */ /* 0x000fe400078e0a03 */
[----:B------:R-:W-:Y:S02]  /*14a0*/  IMAD R21, R4, R12, R21 ;  /* 0x0000000c04157224 */ /* 0x000fe400078e0215 */
[----:B------:R-:W-:Y:S02]  /*14b0*/  IMAD R20, R3, R2, R20 ;  /* 0x0000000203147224 */ /* 0x000fe400078e0214 */
.L_x_19:
[----:B------:R-:W-:Y:S05]  /*14c0*/  BRA.U !UP1, `(.L_x_20) ;  /* 0x00000001090c7547 */ /* 0x000fea000b800000 */
[----:B------:R-:W-:Y:S01]  /*14d0*/  UCGABAR_WAIT ;  /* 0x0000000000007dc7 */ /* 0x000fe20008000000 */
[----:B------:R-:W-:Y:S01]  /*14e0*/  CCTL.IVALL ;  /* 0x00000000ff00798f */ /* 0x000fe20002000000 */
[----:B------:R-:W-:Y:S05]  /*14f0*/  BRA `(.L_x_21) ;  /* 0x0000000000047947 */ /* 0x000fea0003800000 */
.L_x_20:
[----:B------:R-:W-:Y:S06]  /*1500*/  BAR.SYNC.DEFER_BLOCKING 0x0 ;  /* 0x0000000000007b1d */ /* 0x000fec0000010000 */
.L_x_21:
[----:B------:R-:W-:Y:S05]  /*1510*/  BRA.U UP2, `(.L_x_22) ;  /* 0x0000001102847547 */ /* 0x000fea000b800000 */
[----:B------:R-:W1:Y:S01]  /*1520*/  LDCU UR4, c[0x0][0x38c] ;  /* 0x00007180ff0477ac */ /* 0x000e620008000800 */
[----:B------:R-:W2:Y:S01]  /*1530*/  LDC R9, c[0x0][0x370] ;  /* 0x0000dc00ff097b82 */ /* 0x000ea20000000800 */
[----:B------:R-:W-:Y:S01]  /*1540*/  IMAD.SHL.U32 R16, R11, 0x40, RZ ;  /* 0x000000400b107824 */ /* 0x000fe200078e00ff */
[----:B------:R-:W-:Y:S01]  /*1550*/  PLOP3.LUT P1, PT, PT, PT, UP5, 0x80, 0x8 ;  /* 0x000000000008781c */ /* 0x000fe20003f2f058 */
[----:B------:R-:W-:Y:S01]  /*1560*/  HFMA2 R12, -RZ, RZ, 0, 0 ;  /* 0x00000000ff0c7431 */ /* 0x000fe200000001ff */
[----:B------:R-:W-:Y:S01]  /*1570*/  UISETP.NE.AND UP1, UPT, UR10, URZ, UPT ;  /* 0x000000ff0a00728c */ /* 0x000fe2000bf25270 */
[----:B------:R-:W-:Y:S01]  /*1580*/  ISETP.NE.AND P4, PT, R10, RZ, P5 ;  /* 0x000000ff0a00720c */ /* 0x000fe20002f85270 */
[----:B------:R-:W-:Y:S01]  /*1590*/  IMAD.MOV.U32 R15, RZ, RZ, 0x1 ;  /* 0x00000001ff0f7424 */ /* 0x000fe200078e00ff */
[----:B------:R-:W-:Y:S01]  /*15a0*/  PLOP3.LUT P1, PT, P1, PT, PT, 0x8, 0x80 ;  /* 0x000000000080781c */ /* 0x000fe20000f2e170 */
[----:B------:R-:W3:Y:S01]  /*15b0*/  LDC R0, c[0x0][0x374] ;  /* 0x0000dd00ff007b82 */ /* 0x000ee20000000800 */
[----:B------:R-:W-:Y:S01]  /*15c0*/  IMAD.MOV.U32 R14, RZ, RZ, RZ ;  /* 0x000000ffff0e7224 */ /* 0x000fe200078e00ff */
[----:B------:R-:W-:Y:S01]  /*15d0*/  MOV R8, 0x1 ;  /* 0x0000000100087802 */ /* 0x000fe20000000f00 */
[----:B------:R-:W-:Y:S01]  /*15e0*/  IMAD.MOV.U32 R10, RZ, RZ, RZ ;  /* 0x000000ffff0a7224 */ /* 0x000fe200078e00ff */
[----:B------:R-:W-:Y:S01]  /*15f0*/  LOP3.LUT R16, R16, 0x40, RZ, 0xc0, !PT ;  /* 0x0000004010107812 */ /* 0x000fe200078ec0ff */
[----:B------:R-:W4:Y:S01]  /*1600*/  LDCU.64 UR14, c[0x0][0x348] ;  /* 0x00006900ff0e77ac */ /* 0x000f220008000a00 */
[----:B-1----:R-:W-:-:S02]  /*1610*/  UIADD3 UR5, UPT, UPT, UR4, 0x7f, URZ ;  /* 0x0000007f04057890 */ /* 0x002fc4000fffe0ff */
[----:B------:R-:W-:Y:S02]  /*1620*/  USEL UR22, UR6, 0x2, UP1 ;  /* 0x0000000206167887 */ /* 0x000fe40008800000 */
[----:B------:R-:W-:Y:S01]  /*1630*/  USHF.R.S32.HI UR7, URZ, 0x1f, UR5 ;  /* 0x0000001fff077899 */ /* 0x000fe20008011405 */
[----:B------:R-:W-:-:S03]  /*1640*/  UMOV UR23, URZ ;  /* 0x000000ff00177c82 */ /* 0x000fc60008000000 */
[----:B------:R-:W-:Y:S02]  /*1650*/  ULEA.HI UR7, UR7, UR5, URZ, 0x7 ;  /* 0x0000000507077291 */ /* 0x000fe4000f8f38ff */
[----:B------:R-:W-:Y:S02]  /*1660*/  UIADD3 UR5, UPT, UPT, UR4, -0x1, URZ ;  /* 0xffffffff04057890 */ /* 0x000fe4000fffe0ff */
[----:B------:R-:W-:Y:S02]  /*1670*/  USHF.R.S32.HI UR7, URZ, 0x7, UR7 ;  /* 0x00000007ff077899 */ /* 0x000fe40008011407 */
[----:B------:R-:W-:Y:S02]  /*1680*/  UISETP.GE.U32.AND UP2, UPT, UR5, -0xff, UPT ;  /* 0xffffff010500788c */ /* 0x000fe4000bf46070 */
[----:B------:R-:W-:Y:S02]  /*1690*/  UISETP.LT.U32.AND UP0, UPT, UR7, 0x3, UPT ;  /* 0x000000030700788c */ /* 0x000fe4000bf01070 */
[----:B------:R-:W-:-:S02]  /*16a0*/  UIADD3 UR4, UPT, UPT, UR4, 0xfe, URZ ;  /* 0x000000fe04047890 */ /* 0x000fc4000fffe0ff */
[----:B------:R-:W-:-:S04]  /*16b0*/  USEL UR5, UR7, 0x3, UP0 ;  /* 0x0000000307057887 */ /* 0x000fc80008000000 */
[----:B------:R-:W-:Y:S02]  /*16c0*/  UIADD3 UR21, UPT, UPT, UR5, -0x1, URZ ;  /* 0xffffffff05157890 */ /* 0x000fe4000fffe0ff */
[----:B------:R-:W-:Y:S02]  /*16d0*/  @UP2 UIADD3 UR21, UPT, UPT, UR5, URZ, URZ ;  /* 0x000000ff05152290 */ /* 0x000fe4000fffe0ff */
[----:B------:R-:W-:Y:S02]  /*16e0*/  UIADD3 UR24, UPT, UPT, UR7, -UR5, URZ ;  /* 0x8000000507187290 */ /* 0x000fe4000fffe0ff */
[----:B------:R-:W-:Y:S02]  /*16f0*/  UIADD3 UR13, UPT, UPT, UR21, 0x1, URZ ;  /* 0x00000001150d7890 */ /* 0x000fe4000fffe0ff */
[----:B--2-4-:R-:W-:-:S12]  /*1700*/  UIADD3 UR21, UPT, UPT, -UR21, URZ, URZ ;  /* 0x000000ff15157290 */ /* 0x014fd8000fffe1ff */
.L_x_42:
[----:B------:R-:W-:Y:S01]  /*1710*/  UISETP.NE.AND UP0, UPT, UR37, URZ, UPT ;  /* 0x000000ff2500728c */ /* 0x000fe2000bf05270 */
[----:B------:R-:W1:Y:S08]  /*1720*/  S2UR UR37, SR_CgaCtaId ;  /* 0x00000000002579c3 */ /* 0x000e700000008800 */
[----:B------:R-:W-:Y:S05]  /*1730*/  BRA.U UP0, `(.L_x_23) ;  /* 0x0000000100347547 */ /* 0x000fea000b800000 */
[----:B------:R-:W2:Y:S01]  /*1740*/  S2R R2, SR_CgaCtaId ;  /* 0x0000000000027919 */ /* 0x000ea20000008800 */
[----:B------:R-:W-:-:S04]  /*1750*/  MOV R3, 0x400 ;  /* 0x0000040000037802 */ /* 0x000fc80000000f00 */
[----:B--2---:R-:W-:Y:S02]  /*1760*/  LEA R3, R2, R3, 0x18 ;  /* 0x0000000302037211 */ /* 0x004fe400078ec0ff */
[----:B------:R-:W-:-:S03]  /*1770*/  SHF.L.U32 R2, R8, 0x1f, RZ ;  /* 0x0000001f08027819 */ /* 0x000fc600000006ff */
[----:B------:R-:W-:-:S04]  /*1780*/  IMAD R3, R10, 0x8, R3 ;  /* 0x000000080a037824 */ /* 0x000fc800078e0203 */
[----:B------:R-:W2:Y:S02]  /*1790*/  SYNCS.PHASECHK.TRANS64.TRYWAIT P0, [R3+URZ+0xd0], R2 ;  /* 0x0000d002030075a7 */ /* 0x000ea400080011ff */
[----:B--2---:R-:W-:Y:S05]  /*17a0*/  @!P0 BRA `(.L_x_24) ;  /* 0x0000006000608947 */ /* 0x004fea0003800000 */
.L_x_122:
[----:B------:R-:W-:Y:S01]  /*17b0*/  VIADD R10, R10, 0x1 ;  /* 0x000000010a0a7836 */ /* 0x000fe20000000000 */
[----:B------:R2:W-:Y:S04]  /*17c0*/  SYNCS.ARRIVE.TRANS64.A1T0 RZ, [R3+URZ+0xc0], RZ ;  /* 0x0000c0ff03ff79a7 */ /* 0x0005e800081000ff */
[----:B------:R-:W-:-:S04]  /*17d0*/  ISETP.NE.AND P0, PT, R10, 0x2, PT ;  /* 0x000000020a00780c */ /* 0x000fc80003f05270 */
[----:B------:R-:W-:Y:S02]  /*17e0*/  SEL R10, R10, RZ, P0 ;  /* 0x000000ff0a0a7207 */ /* 0x000fe40000000000 */
[----:B--2---:R-:W-:-:S04]  /*17f0*/  SEL R3, RZ, 0x1, P0 ;  /* 0x00000001ff037807 */ /* 0x004fc80000000000 */
[----:B------:R-:W-:-:S07]  /*1800*/  LOP3.LUT R8, R8, R3, RZ, 0x3c, !PT ;  /* 0x0000000308087212 */ /* 0x000fce00078e3cff */
.L_x_23:
[----:B------:R-:W-:Y:S01]  /*1810*/  UMOV UR6, 0x400 ;  /* 0x0000040000067882 */ /* 0x000fe20000000000 */
[----:B------:R-:W-:Y:S01]  /*1820*/  LEA.HI R3, R21, R21, RZ, 0x1 ;  /* 0x0000001515037211 */ /* 0x000fe200078f08ff */
[----:B-1----:R-:W-:Y:S01]  /*1830*/  ULEA UR6, UR37, UR6, 0x18 ;  /* 0x0000000625067291 */ /* 0x002fe2000f8ec0ff */
[----:B------:R-:W-:Y:S01]  /*1840*/  SHF.L.U32 R2, R15, 0x1f, RZ ;  /* 0x0000001f0f027819 */ /* 0x000fe200000006ff */
[----:B------:R-:W-:Y:S01]  /*1850*/  UISETP.GE.U32.AND UP0, UPT, UR4, 0xff, UPT ;  /* 0x000000ff0400788c */ /* 0x000fe2000bf06070 */
[C---:B------:R-:W-:Y:S01]  /*1860*/  R2UR UR9, R16.reuse ;  /* 0x00000000100972ca */ /* 0x040fe200000e0000 */
[----:B------:R-:W-:Y:S01]  /*1870*/  ULEA UR8, UR23, UR6, 0x3 ;  /* 0x0000000617087291 */ /* 0x000fe2000f8e18ff */
[----:B------:R-:W-:Y:S01]  /*1880*/  IMAD.SHL.U32 R3, R3, 0x40, RZ ;  /* 0x0000004003037824 */ /* 0x000fe200078e00ff */
[----:B------:R-:W-:Y:S01]  /*1890*/  R2UR UR11, R16 ;  /* 0x00000000100b72ca */ /* 0x000fe200000e0000 */
[----:B------:R-:W-:-:S03]  /*18a0*/  UMOV UR25, URZ ;  /* 0x000000ff00197c82 */ /* 0x000fc60008000000 */
[----:B------:R-:W-:-:S03]  /*18b0*/  R2UR UR35, R3 ;  /* 0x00000000032372ca */ /* 0x000fc600000e0000 */
[----:B------:R1:W2:Y:S01]  /*18c0*/  SYNCS.PHASECHK.TRANS64.TRYWAIT P0, [UR8+0x18], R2 ;  /* 0x00001802ff0075a7 */ /* 0x0002a20008001108 */
[----:B------:R-:W-:-:S09]  /*18d0*/  R2UR UR8, R20 ;  /* 0x00000000140872ca */ /* 0x000fd200000e0000 */
[----:B------:R-:W-:-:S04]  /*18e0*/  ULOP3.LUT UR35, UR9, 0xffffff80, UR35, 0xf8, !UPT ;  /* 0xffffff8009237892 */ /* 0x000fc8000f8ef823 */
[----:B------:R-:W-:Y:S01]  /*18f0*/  ULEA UR11, UR8, UR11, 0x7 ;  /* 0x0000000b080b7291 */ /* 0x000fe2000f8e38ff */
[----:B------:R-:W-:Y:S11]  /*1900*/  BRA.U !UP0, `(.L_x_25) ;  /* 0x0000000108bc7547 */ /* 0x000ff6000b800000 */
[----:B------:R-:W-:Y:S01]  /*1910*/  UMOV UR16, UR21 ;  /* 0x0000001500107c82 */ /* 0x000fe20008000000 */
[----:B------:R-:W-:Y:S01]  /*1920*/  UMOV UR17, UR23 ;  /* 0x0000001700117c82 */ /* 0x000fe20008000000 */
[----:B------:R-:W-:-:S05]  /*1930*/  UMOV UR34, URZ ;  /* 0x000000ff00227c82 */ /* 0x000fca0008000000 */
.L_x_31:
[----:B------:R-:W-:Y:S01]  /*1940*/  ULEA UR33, UR17, UR6, 0x3 ;  /* 0x0000000611217291 */ /* 0x000fe2000f8e18ff */
[----:B------:R-:W-:Y:S01]  /*1950*/  @P5 MOV R3, 0x8000 ;  /* 0x0000800000035802 */ /* 0x000fe20000000f00 */
[----:B-12-4-:R-:W-:Y:S10]  /*1960*/  @P0 BRA `(.L_x_26) ;  /* 0x00000000000c0947 */ /* 0x016ff40003800000 */
[----:B------:R-:W-:-:S04]  /*1970*/  SHF.L.U32 R5, R15, 0x1f, RZ ;  /* 0x0000001f0f057819 */ /* 0x000fc800000006ff */
[----:B------:R-:W2:Y:S02]  /*1980*/  SYNCS.PHASECHK.TRANS64.TRYWAIT P0, [UR33+0x18], R5 ;  /* 0x00001805ff0075a7 */ /* 0x000ea40008001121 */
[----:B--2---:R-:W-:Y:S05]  /*1990*/  @!P0 BRA `(.L_x_27) ;  /* 0x0000005c00f88947 */ /* 0x004fea0003800000 */
.L_x_26:
[----:B------:R2:W-:Y:S01]  /*19a0*/  @P5 SYNCS.ARRIVE.TRANS64 RZ, [UR33], R3 ;  /* 0x00000003ffff59a7 */ /* 0x0005e20008000021 */
[----:B------:R-:W-:Y:S02]  /*19b0*/  ULOP3.LUT UR8, UR22, 0x2, URZ, 0xfc, !UPT ;  /* 0x0000000216087892 */ /* 0x000fe4000f8efcff */
[----:B------:R-:W-:Y:S02]  /*19c0*/  UIADD3 UR16, UPT, UPT, UR16, 0x1, URZ ;  /* 0x0000000110107890 */ /* 0x000fe4000fffe0ff */
[----:B------:R-:W-:Y:S02]  /*19d0*/  UISETP.NE.AND UP0, UPT, UR8, 0x2, UPT ;  /* 0x000000020800788c */ /* 0x000fe4000bf05270 */
[----:B------:R-:W-:-:S07]  /*19e0*/  UISETP.NE.AND UP2, UPT, UR16, 0x1, UPT ;  /* 0x000000011000788c */ /* 0x000fce000bf45270 */
[----:B------:R-:W-:Y:S05]  /*19f0*/  BRA.U UP0, `(.L_x_28) ;  /* 0x0000000100047547 */ /* 0x000fea000b800000 */
[----:B------:R-:W-:Y:S05]  /*1a00*/  BPT.TRAP 0x1 ;  /* 0x000000040000795c */ /* 0x000fea0000300000 */
.L_x_28:
[----:B------:R-:W-:Y:S04]  /*1a10*/  BSSY.RECONVERGENT B0, `(.L_x_29) ;  /* 0x0000003000007945 */ /* 0x000fe80003800200 */
[----:B------:R-:W-:Y:S05]  /*1a20*/  @!P4 BRA `(.L_x_30) ;  /* 0x000000000004c947 */ /* 0x000fea0003800000 */
[----:B------:R-:W-:Y:S05]  /*1a30*/  BPT.TRAP 0x1 ;  /* 0x000000040000795c */ /* 0x000fea0000300000 */
.L_x_30:
[----:B------:R-:W-:Y:S05]  /*1a40*/  BSYNC.RECONVERGENT B0 ;  /* 0x0000000000007941 */ /* 0x000fea0003800200 */
.L_x_29:
[----:B------:R-:W-:Y:S02]  /*1a50*/  UIADD3 UR23, UPT, UPT, UR17, 0x1, URZ ;  /* 0x0000000111177890 */ /* 0x000fe4000fffe0ff */
[----:B------:R-:W-:Y:S02]  /*1a60*/  UIADD3 UR28, UP1, UPT, UR14, 0x80, URZ ;  /* 0x000000800e1c7890 */ /* 0x000fe4000ff3e0ff */
[----:B------:R-:W-:Y:S02]  /*1a70*/  UISETP.NE.AND UP0, UPT, UR23, 0x3, UPT ;  /* 0x000000031700788c */ /* 0x000fe4000bf05270 */
[----:B------:R-:W-:Y:S02]  /*1a80*/  ULOP3.LUT UR33, UR33, 0xfefffff8, URZ, 0xc0, !UPT ;  /* 0xfefffff821217892 */ /* 0x000fe4000f8ec0ff */
[----:B------:R-:W-:Y:S02]  /*1a90*/  USEL UR9, URZ, 0x1, UP0 ;  /* 0x00000001ff097887 */ /* 0x000fe40008000000 */
[----:B------:R-:W-:-:S02]  /*1aa0*/  USEL UR23, UR23, URZ, UP0 ;  /* 0x000000ff17177287 */ /* 0x000fc40008000000 */
[----:B------:R-:W-:Y:S02]  /*1ab0*/  UIADD3 UR26, UP0, UPT, UR14, 0x180, URZ ;  /* 0x000001800e1a7890 */ /* 0x000fe4000ff1e0ff */
[----:B------:R-:W-:Y:S01]  /*1ac0*/  ULEA UR8, UR23, UR6, 0x3 ;  /* 0x0000000617087291 */ /* 0x000fe2000f8e18ff */
[----:B------:R-:W-:Y:S01]  /*1ad0*/  LOP3.LUT R15, R15, UR9, RZ, 0x3c, !PT ;  /* 0x000000090f0f7c12 */ /* 0x000fe2000f8e3cff */
[----:B------:R-:W-:Y:S02]  /*1ae0*/  UIADD3.X UR29, UPT, UPT, URZ, UR15, URZ, UP1, !UPT ;  /* 0x0000000fff1d7290 */ /* 0x000fe40008ffe4ff */
[----:B------:R-:W-:Y:S01]  /*1af0*/  UIADD3.X UR27, UPT, UPT, URZ, UR15, URZ, UP0, !UPT ;  /* 0x0000000fff1b7290 */ /* 0x000fe200087fe4ff */
[----:B-1----:R-:W-:Y:S01]  /*1b00*/  SHF.L.U32 R2, R15, 0x1f, RZ ;  /* 0x0000001f0f027819 */ /* 0x002fe200000006ff */
[----:B------:R-:W-:Y:S01]  /*1b10*/  UMOV UR18, 0x0 ;  /* 0x0000000000127882 */ /* 0x000fe20000000000 */
[----:B------:R-:W-:Y:S01]  /*1b20*/  UMOV UR19, 0x10000000 ;  /* 0x1000000000137882 */ /* 0x000fe20000000000 */
[----:B------:R-:W-:Y:S01]  /*1b30*/  UMOV UR10, UR34 ;  /* 0x00000022000a7c82 */ /* 0x000fe20008000000 */
[----:B------:R4:W1:Y:S01]  /*1b40*/  SYNCS.PHASECHK.TRANS64.TRYWAIT P0, [UR8+0x18], R2 ;  /* 0x00001802ff0075a7 */ /* 0x0008620008001108 */
[----:B------:R-:W-:Y:S01]  /*1b50*/  ULEA UR8, UR17, UR6, 0xd ;  /* 0x0000000611087291 */ /* 0x000fe2000f8e68ff */
[----:B------:R-:W-:Y:S01]  /*1b60*/  UMOV UR12, UR36 ;  /* 0x00000024000c7c82 */ /* 0x000fe20008000000 */
[----:B------:R-:W-:-:S02]  /*1b70*/  UMOV UR9, UR33 ;  /* 0x0000002100097c82 */ /* 0x000fc40008000000 */
[----:B------:R-:W-:Y:S02]  /*1b80*/  UIADD3 UR32, UPT, UPT, UR8, 0x4300, URZ ;  /* 0x0000430008207890 */ /* 0x000fe4000fffe0ff */
[----:B------:R-:W-:Y:S01]  /*1b90*/  UIADD3 UR8, UPT, UPT, UR8, 0xa300, URZ ;  /* 0x0000a30008087890 */ /* 0x000fe2000fffe0ff */
[----:B------:R-:W-:Y:S01]  /*1ba0*/  UMOV UR25, UR13 ;  /* 0x0000000d00197c82 */ /* 0x000fe20008000000 */
[----:B------:R-:W-:-:S05]  /*1bb0*/  UMOV UR17, UR23 ;  /* 0x0000001700117c82 */ /* 0x000fca0008000000 */
[----:B------:R2:W-:Y:S02]  /*1bc0*/  UTMALDG.3D.2CTA [UR32], [UR28], desc[UR18] ;  /* 0x000012201c0075b4 */ /* 0x0005e40008211000 */
[----:B------:R4:W-:Y:S01]  /*1bd0*/  UTMALDG.3D.2CTA [UR8], [UR26], desc[UR18] ;  /* 0x000012081a0075b4 */ /* 0x0009e20008211000 */
[----:B--2---:R-:W-:Y:S01]  /*1be0*/  UIADD3 UR34, UPT, UPT, UR34, 0x80, URZ ;  /* 0x0000008022227890 */ /* 0x004fe2000fffe0ff */
[----:B------:R-:W-:Y:S11]  /*1bf0*/  BRA.U UP2, `(.L_x_31) ;  /* 0xfffffffd02507547 */ /* 0x000ff6000b83ffff */
.L_x_25:
[----:B----4-:R-:W-:Y:S01]  /*1c00*/  ULEA UR8, UR23, UR6, 0x3 ;  /* 0x0000000617087291 */ /* 0x010fe2000f8e18ff */
[----:B-1----:R-:W-:Y:S01]  /*1c10*/  SHF.L.U32 R2, R15, 0x1f, RZ ;  /* 0x0000001f0f027819 */ /* 0x002fe200000006ff */
[----:B------:R-:W-:Y:S01]  /*1c20*/  @!P1 SYNCS.ARRIVE.TRANS64.A1T0 RZ, [UR6+0x58], RZ ;  /* 0x000058ffffff99a7 */ /* 0x000fe20008100006 */
[----:B------:R-:W-:-:S06]  /*1c30*/  UISETP.GT.AND UP0, UPT, UR7, UR5, UPT ;  /* 0x000000050700728c */ /* 0x000fcc000bf04270 */
[----:B--2---:R1:W2:Y:S03]  /*1c40*/  SYNCS.PHASECHK.TRANS64.TRYWAIT P0, [UR8+0x18], R2 ;  /* 0x00001802ff0075a7 */ /* 0x0042a60008001108 */
[----:B------:R-:W-:Y:S05]  /*1c50*/  BRA.U !UP0, `(.L_x_32) ;  /* 0x0000000108bc7547 */ /* 0x000fea000b800000 */
[----:B------:R-:W-:Y:S01]  /*1c60*/  UIADD3 UR26, UPT, UPT, UR24, UR25, URZ ;  /* 0x00000019181a7290 */ /* 0x000fe2000fffe0ff */
[----:B------:R-:W-:-:S11]  /*1c70*/  UMOV UR27, UR23 ;  /* 0x00000017001b7c82 */ /* 0x000fd60008000000 */
.L_x_38:
[----:B------:R-:W-:Y:S01]  /*1c80*/  ULEA UR17, UR27, UR6, 0x3 ;  /* 0x000000061b117291 */ /* 0x000fe2000f8e18ff */
[----:B--2---:R-:W-:Y:S01]  /*1c90*/  @P5 MOV R3, 0x8000 ;  /* 0x0000800000035802 */ /* 0x004fe20000000f00 */
[----:B-12---:R-:W-:Y:S10]  /*1ca0*/  @P0 BRA `(.L_x_33) ;  /* 0x00000000000c0947 */ /* 0x006ff40003800000 */
[----:B------:R-:W-:-:S04]  /*1cb0*/  SHF.L.U32 R5, R15, 0x1f, RZ ;  /* 0x0000001f0f057819 */ /* 0x000fc800000006ff */
[----:B------:R-:W2:Y:S02]  /*1cc0*/  SYNCS.PHASECHK.TRANS64.TRYWAIT P0, [UR17+0x18], R5 ;  /* 0x00001805ff0075a7 */ /* 0x000ea40008001111 */
[----:B--2---:R-:W-:Y:S05]  /*1cd0*/  @!P0 BRA `(.L_x_34) ;  /* 0x0000005c00408947 */ /* 0x004fea0003800000 */
.L_x_33:
[----:B------:R2:W-:Y:S01]  /*1ce0*/  @P5 SYNCS.ARRIVE.TRANS64 RZ, [UR17], R3 ;  /* 0x00000003ffff59a7 */ /* 0x0005e20008000011 */
[----:B------:R-:W-:-:S04]  /*1cf0*/  ULOP3.LUT UR8, UR22, 0x2, URZ, 0xfc, !UPT ;  /* 0x0000000216087892 */ /* 0x000fc8000f8efcff */
[----:B------:R-:W-:-:S09]  /*1d00*/  UISETP.NE.AND UP0, UPT, UR8, 0x2, UPT ;  /* 0x000000020800788c */ /* 0x000fd2000bf05270 */
[----:B------:R-:W-:Y:S05]  /*1d10*/  BRA.U UP0, `(.L_x_35) ;  /* 0x0000000100047547 */ /* 0x000fea000b800000 */
[----:B------:R-:W-:Y:S05]  /*1d20*/  BPT.TRAP 0x1 ;  /* 0x000000040000795c */ /* 0x000fea0000300000 */
.L_x_35:
[----:B------:R-:W-:Y:S04]  /*1d30*/  BSSY.RECONVERGENT B0, `(.L_x_36) ;  /* 0x0000003000007945 */ /* 0x000fe80003800200 */
[----:B------:R-:W-:Y:S05]  /*1d40*/  @!P4 BRA `(.L_x_37) ;  /* 0x000000000004c947 */ /* 0x000fea0003800000 */
[----:B------:R-:W-:Y:S05]  /*1d50*/  BPT.TRAP 0x1 ;  /* 0x000000040000795c */ /* 0x000fea0000300000 */
.L_x_37:
[----:B------:R-:W-:Y:S05]  /*1d60*/  BSYNC.RECONVERGENT B0 ;  /* 0x0000000000007941 */ /* 0x000fea0003800200 */
.L_x_36:
[----:B------:R-:W-:Y:S02]  /*1d70*/  UIADD3 UR23, UPT, UPT, UR27, 0x1, URZ ;  /* 0x000000011b177890 */ /* 0x000fe4000fffe0ff */
[----:B------:R-:W-:Y:S02]  /*1d80*/  UIADD3 UR32, UP1, UPT, UR14, 0x80, URZ ;  /* 0x000000800e207890 */ /* 0x000fe4000ff3e0ff */
[----:B------:R-:W-:Y:S02]  /*1d90*/  UISETP.NE.AND UP0, UPT, UR23, 0x3, UPT ;  /* 0x000000031700788c */ /* 0x000fe4000bf05270 */
[----:B------:R-:W-:Y:S02]  /*1da0*/  USHF.L.U32 UR18, UR25, 0x7, URZ ;  /* 0x0000000719127899 */ /* 0x000fe400080006ff */
[----:B------:R-:W-:Y:S02]  /*1db0*/  USEL UR9, URZ, 0x1, UP0 ;  /* 0x00000001ff097887 */ /* 0x000fe40008000000 */
[----:B------:R-:W-:-:S02]  /*1dc0*/  USEL UR23, UR23, URZ, UP0 ;  /* 0x000000ff17177287 */ /* 0x000fc40008000000 */
[----:B------:R-:W-:Y:S02]  /*1dd0*/  UIADD3 UR30, UP0, UPT, UR14, 0x180, URZ ;  /* 0x000001800e1e7890 */ /* 0x000fe4000ff1e0ff */
[----:B------:R-:W-:Y:S01]  /*1de0*/  ULEA UR8, UR23, UR6, 0x3 ;  /* 0x0000000617087291 */ /* 0x000fe2000f8e18ff */
[----:B------:R-:W-:Y:S01]  /*1df0*/  LOP3.LUT R15, R15, UR9, RZ, 0x3c, !PT ;  /* 0x000000090f0f7c12 */ /* 0x000fe2000f8e3cff */
[----:B------:R-:W-:Y:S02]  /*1e00*/  ULOP3.LUT UR17, UR17, 0xfefffff8, URZ, 0xc0, !UPT ;  /* 0xfefffff811117892 */ /* 0x000fe4000f8ec0ff */
[----:B------:R-:W-:Y:S01]  /*1e10*/  UIADD3.X UR33, UPT, UPT, URZ, UR15, URZ, UP1, !UPT ;  /* 0x0000000fff217290 */ /* 0x000fe20008ffe4ff */
[----:B-1----:R-:W-:Y:S01]  /*1e20*/  SHF.L.U32 R2, R15, 0x1f, RZ ;  /* 0x0000001f0f027819 */ /* 0x002fe200000006ff */
[----:B------:R-:W-:Y:S01]  /*1e30*/  UIADD3.X UR31, UPT, UPT, URZ, UR15, URZ, UP0, !UPT ;  /* 0x0000000fff1f7290 */ /* 0x000fe200087fe4ff */
[----:B------:R-:W-:Y:S02]  /*1e40*/  UMOV UR28, 0x0 ;  /* 0x00000000001c7882 */ /* 0x000fe40000000000 */
[----:B------:R4:W1:Y:S01]  /*1e50*/  SYNCS.PHASECHK.TRANS64.TRYWAIT P0, [UR8+0x18], R2 ;  /* 0x00001802ff0075a7 */ /* 0x0008620008001108 */
[----:B------:R-:W-:Y:S01]  /*1e60*/  ULEA UR8, UR27, UR6, 0xd ;  /* 0x000000061b087291 */ /* 0x000fe2000f8e68ff */
[----:B------:R-:W-:Y:S01]  /*1e70*/  UMOV UR29, 0x10000000 ;  /* 0x10000000001d7882 */ /* 0x000fe20000000000 */
[----:B------:R-:W-:-:S02]  /*1e80*/  UMOV UR19, UR35 ;  /* 0x0000002300137c82 */ /* 0x000fc40008000000 */
[----:B------:R-:W-:Y:S02]  /*1e90*/  UIADD3 UR16, UPT, UPT, UR8, 0x4300, URZ ;  /* 0x0000430008107890 */ /* 0x000fe4000fffe0ff */
[----:B------:R-:W-:Y:S01]  /*1ea0*/  UIADD3 UR8, UPT, UPT, UR8, 0xa300, URZ ;  /* 0x0000a30008087890 */ /* 0x000fe2000fffe0ff */
[----:B------:R-:W-:Y:S01]  /*1eb0*/  UMOV UR20, UR36 ;  /* 0x0000002400147c82 */ /* 0x000fe20008000000 */
[----:B------:R-:W-:Y:S01]  /*1ec0*/  UMOV UR12, UR36 ;  /* 0x00000024000c7c82 */ /* 0x000fe20008000000 */
[----:B------:R-:W-:Y:S01]  /*1ed0*/  UMOV UR9, UR17 ;  /* 0x0000001100097c82 */ /* 0x000fe20008000000 */
[----:B------:R-:W-:Y:S01]  /*1ee0*/  UMOV UR10, UR18 ;  /* 0x00000012000a7c82 */ /* 0x000fe20008000000 */
[----:B------:R-:W-:Y:S02]  /*1ef0*/  UIADD3 UR25, UPT, UPT, UR25, 0x1, URZ ;  /* 0x0000000119197890 */ /* 0x000fe4000fffe0ff */
[----:B------:R4:W-:Y:S01]  /*1f00*/  UTMALDG.3D.2CTA [UR16], [UR32], desc[UR28] ;  /* 0x00001c10200075b4 */ /* 0x0009e20008211000 */
[----:B------:R-:W-:Y:S01]  /*1f10*/  UMOV UR27, UR23 ;  /* 0x00000017001b7c82 */ /* 0x000fe20008000000 */
[----:B------:R-:W-:Y:S01]  /*1f20*/  UISETP.NE.AND UP0, UPT, UR25, UR26, UPT ;  /* 0x0000001a1900728c */ /* 0x000fe2000bf05270 */
[----:B------:R4:W-:Y:S08]  /*1f30*/  UTMALDG.3D.2CTA [UR8], [UR30], desc[UR28] ;  /* 0x00001c081e0075b4 */ /* 0x0009f00008211000 */
[----:B----4-:R-:W-:Y:S05]  /*1f40*/  BRA.U UP0, `(.L_x_38) ;  /* 0xfffffffd004c7547 */ /* 0x010fea000b83ffff */
.L_x_32:
[----:B-1----:R-:W-:Y:S01]  /*1f50*/  LEA R2, R14, UR6, 0x3 ;  /* 0x000000060e027c11 */ /* 0x002fe2000f8e18ff */
[----:B------:R-:W-:Y:S01]  /*1f60*/  NOP ;  /* 0x0000000000007918 */ /* 0x000fe20000000000 */
[----:B--2---:R-:W-:Y:S02]  /*1f70*/  SHF.L.U32 R3, R12, 0x1f, RZ ;  /* 0x0000001f0c037819 */ /* 0x004fe400000006ff */
[----:B------:R-:W-:Y:S02]  /*1f80*/  LEA R4, R14, UR6, 0x4 ;  /* 0x000000060e047c11 */ /* 0x000fe4000f8e20ff */
[----:B------:R-:W1:Y:S02]  /*1f90*/  SYNCS.PHASECHK.TRANS64.TRYWAIT P0, [R2+URZ+0x60], R3 ;  /* 0x00006003020075a7 */ /* 0x000e6400080011ff */
[----:B-1----:R-:W-:Y:S05]  /*1fa0*/  @!P0 BRA `(.L_x_39) ;  /* 0x0000005800a48947 */ /* 0x002fea0003800000 */
.L_x_125:
[----:B------:R-:W2:Y:S01]  /*1fb0*/  LDS.128 R4, [R4+0xf0] ;  /* 0x0000f00004047984 */ /* 0x000ea20000000c00 */
[----:B------:R-:W-:Y:S01]  /*1fc0*/  ISETP.GE.AND P0, PT, R40, 0x1, PT ;  /* 0x000000012800780c */ /* 0x000fe20003f06270 */
[----:B-1----:R-:W-:Y:S01]  /*1fd0*/  VIADD R2, R2, 0x70 ;  /* 0x0000007002027836 */ /* 0x002fe20000000000 */
[----:B------:R-:W-:Y:S01]  /*1fe0*/  @!PT LDS RZ, [RZ] ;  /* 0x00000000fffff984 */ /* 0x000fe20000000800 */
[----:B------:R-:W-:Y:S01]  /*1ff0*/  @!PT LDS RZ, [RZ] ;  /* 0x00000000fffff984 */ /* 0x000fe20000000800 */
[----:B------:R-:W-:Y:S01]  /*2000*/  @!PT LDS RZ, [RZ] ;  /* 0x00000000fffff984 */ /* 0x000fe20000000800 */
[----:B------:R-:W-:Y:S01]  /*2010*/  @!PT LDS RZ, [RZ] ;  /* 0x00000000fffff984 */ /* 0x000fe20000000800 */
[----:B------:R1:W-:Y:S06]  /*2020*/  MEMBAR.ALL.CTA ;  /* 0x0000000000007992 */ /* 0x0003ec0000008000 */
[----:B-1----:R-:W1:Y:S01]  /*2030*/  FENCE.VIEW.ASYNC.S ;  /* 0x00000000000073c6 */ /* 0x002e620000000000 */
[----:B------:R-:W-:-:S04]  /*2040*/  PRMT R2, RZ, 0x654, R2 ;  /* 0x00000654ff027816 */ /* 0x000fc80000000002 */
[----:B-1----:R1:W-:Y:S01]  /*2050*/  SYNCS.ARRIVE.TRANS64.RED.A1T0 RZ, [R2+URZ], RZ ;  /* 0x000000ff02ff79a7 */ /* 0x0023e200081004ff */
[----:B--2---:R-:W-:-:S13]  /*2060*/  LOP3.LUT P2, RZ, R6, 0x1, RZ, 0xc0, !PT ;  /* 0x0000000106ff7812 */ /* 0x004fda000784c0ff */
[----:B------:R-:W-:Y:S01]  /*2070*/  @P2 SHF.R.U32.HI R3, RZ, 0x10, R5 ;  /* 0x00000010ff032819 */ /* 0x000fe20000011605 */
[----:B------:R-:W-:Y:S01]  /*2080*/  VOTEU.ANY UP0, P2 ;  /* 0x0000000000ff7886 */ /* 0x000fe20001000100 */
[----:B------:R-:W-:Y:S02]  /*2090*/  @P2 MOV R13, R4 ;  /* 0x00000004000d2202 */ /* 0x000fe40000000f00 */
[----:B------:R-:W-:Y:S02]  /*20a0*/  @P2 R2UR.BROADCAST UR8, R3 ;  /* 0x00000000030822ca */ /* 0x000fe400008e0000 */
[----:B------:R-:W-:-:S11]  /*20b0*/  @P2 LOP3.LUT R11, R5, 0xffff, RZ, 0xc0, !PT ;  /* 0x0000ffff050b2812 */ /* 0x000fd600078ec0ff */
[----:B------:R-:W-:Y:S01]  /*20c0*/  @UP0 UMOV UR36, UR8 ;  /* 0x0000000800240c82 */ /* 0x000fe20008000000 */
[----:B-1----:R-:W-:Y:S05]  /*20d0*/  @!P0 BRA `(.L_x_40) ;  /* 0x0000000000b88947 */ /* 0x002fea0003800000 */
[----:B------:R-:W3:Y:S01]  /*20e0*/  LDC.64 R4, c[0x0][0xb18] ;  /* 0x0002c600ff047b82 */ /* 0x000ee20000000a00 */
[----:B------:R-:W-:-:S07]  /*20f0*/  ISETP.NE.AND P3, PT, R40, 0x1, PT ;  /* 0x000000012800780c */ /* 0x000fce0003f65270 */
[----:B------:R-:W1:Y:S08]  /*2100*/  LDC.64 R6, c[0x0][0xb10] ;  /* 0x0002c400ff067b82 */ /* 0x000e700000000a00 */
[----:B------:R-:W2:Y:S08]  /*2110*/  LDC R17, c[0x0][0xb20] ;  /* 0x0002c800ff117b82 */ /* 0x000eb00000000800 */
[----:B------:R-:W4:Y:S01]  /*2120*/  LDC R18, c[0x0][0xb0c] ;  /* 0x0002c300ff127b82 */ /* 0x000f220000000800 */
[----:B---3--:R-:W-:Y:S01]  /*2130*/  IMAD.HI.U32 R22, R0, R5, RZ ;  /* 0x0000000500167227 */ /* 0x008fe200078e00ff */
[----:B------:R-:W-:-:S06]  /*2140*/  ISETP.NE.AND P0, PT, R4, 0x1, PT ;  /* 0x000000010400780c */ /* 0x000fcc0003f05270 */
[----:B------:R-:W3:Y:S01]  /*2150*/  LDC.64 R2, c[0x0][0xb28] ;  /* 0x0002ca00ff027b82 */ /* 0x000ee20000000a00 */
[----:B-1----:R-:W-:-:S04]  /*2160*/  IMAD.HI.U32 R20, R9, R6, RZ ;  /* 0x0000000609147227 */ /* 0x002fc800078e00ff */
[----:B------:R-:W-:Y:S01]  /*2170*/  IMAD.HI.U32 R24, R13, R6, RZ ;  /* 0x000000060d187227 */ /* 0x000fe200078e00ff */
[----:B------:R-:W-:Y:S02]  /*2180*/  SHF.R.U32.HI R20, RZ, R7, R20 ;  /* 0x00000007ff147219 */ /* 0x000fe40000011614 */
[----:B--2---:R-:W-:Y:S01]  /*2190*/  SHF.R.U32.HI R19, RZ, R17, R22 ;  /* 0x00000011ff137219 */ /* 0x004fe20000011616 */
[----:B------:R-:W-:Y:S01]  /*21a0*/  IMAD.HI.U32 R22, R11, R5, RZ ;  /* 0x000000050b167227 */ /* 0x000fe200078e00ff */
[----:B------:R-:W-:Y:S02]  /*21b0*/  SHF.R.U32.HI R24, RZ, R7, R24 ;  /* 0x00000007ff187219 */ /* 0x000fe40000011618 */
[----:B------:R-:W-:Y:S02]  /*21c0*/  SEL R19, R0, R19, !P0 ;  /* 0x0000001300137207 */ /* 0x000fe40004000000 */
[----:B------:R-:W-:Y:S02]  /*21d0*/  SHF.R.U32.HI R22, RZ, R17, R22 ;  /* 0x00000011ff167219 */ /* 0x000fe40000011616 */
[----:B----4-:R-:W-:-:S02]  /*21e0*/  ISETP.NE.AND P1, PT, R18, 0x1, PT ;  /* 0x000000011200780c */ /* 0x010fc40003f25270 */
[----:B------:R-:W-:Y:S02]  /*21f0*/  SEL R5, R11, R22, !P0 ;  /* 0x000000160b057207 */ /* 0x000fe40004000000 */
[----:B------:R-:W-:Y:S02]  /*2200*/  SEL R21, R9, R20, !P1 ;  /* 0x0000001409157207 */ /* 0x000fe40004800000 */
[----:B------:R-:W-:Y:S01]  /*2210*/  SEL R7, R13, R24, !P1 ;  /* 0x000000180d077207 */ /* 0x000fe20004800000 */
[----:B---3--:R-:W-:Y:S01]  /*2220*/  IMAD.HI.U32 R20, R19, R2, RZ ;  /* 0x0000000213147227 */ /* 0x008fe200078e00ff */
[----:B------:R-:W-:-:S03]  /*2230*/  IADD3 R17, PT, PT, -R5, RZ, RZ ;  /* 0x000000ff05117210 */ /* 0x000fc60007ffe1ff */
        /* <DEDUP_REMOVED lines=11> */
[----:B------:R-:W-:-:S04]  /*22f0*/  @!P0 IMAD.HI.U32 R20, R7, R2, RZ ;  /* 0x0000000207148227 */ /* 0x000fc800078e00ff */
[----:B------:R-:W-:Y:S01]  /*2300*/  IMAD.MOV R2, RZ, RZ, -R6 ;  /* 0x000000ffff027224 */ /* 0x000fe200078e0a06 */
[----:B------:R-:W-:-:S03]  /*2310*/  @!P0 SHF.R.U32.HI R20, RZ, R3, R20 ;  /* 0x00000003ff148219 */ /* 0x000fc60000011614 */
[----:B------:R-:W-:Y:S01]  /*2320*/  IMAD R2, R40, R2, R5 ;  /* 0x0000000228027224 */ /* 0x000fe200078e0205 */
        /* <DEDUP_REMOVED lines=9> */
.L_x_40:
[----:B------:R-:W1:Y:S02]  /*23c0*/  LDCU UR8, c[0x0][0xb30] ;  /* 0x00016600ff0877ac */ /* 0x000e640008000800 */
[----:B-1----:R-:W-:-:S09]  /*23d0*/  UISETP.NE.AND UP0, UPT, UR8, 0x1, UPT ;  /* 0x000000010800788c */ /* 0x002fd2000bf05270 */
[----:B------:R-:W-:Y:S05]  /*23e0*/  BRA.U UP0, `(.L_x_41) ;  /* 0x0000000100407547 */ /* 0x000fea000b800000 */
[----:B------:R-:W1:Y:S08]  /*23f0*/  LDC.64 R4, c[0x0][0xb10] ;  /* 0x0002c400ff047b82 */ /* 0x000e700000000a00 */
[----:B------:R-:W2:Y:S08]  /*2400*/  LDC.64 R2, c[0x0][0xb18] ;  /* 0x0002c600ff027b82 */ /* 0x000eb00000000a00 */
[----:B------:R-:W4:Y:S08]  /*2410*/  LDC R6, c[0x0][0xb20] ;  /* 0x0002c800ff067b82 */ /* 0x000f300000000800 */
[----:B------:R-:W3:Y:S01]  /*2420*/  LDC R18, c[0x0][0xb0c] ;  /* 0x0002c300ff127b82 */ /* 0x000ee20000000800 */
[----:B-1----:R-:W-:-:S05]  /*2430*/  IMAD.HI.U32 R4, R13, R4, RZ ;  /* 0x000000040d047227 */ /* 0x002fca00078e00ff */
[----:B------:R-:W-:Y:S01]  /*2440*/  SHF.R.U32.HI R4, RZ, R5, R4 ;  /* 0x00000005ff047219 */ /* 0x000fe20000011604 */
[----:B--2---:R-:W-:Y:S01]  /*2450*/  IMAD.HI.U32 R3, R11, R3, RZ ;  /* 0x000000030b037227 */ /* 0x004fe200078e00ff */
[----:B------:R-:W-:-:S04]  /*2460*/  ISETP.NE.AND P0, PT, R2, 0x1, PT ;  /* 0x000000010200780c */ /* 0x000fc80003f05270 */
[----:B----4-:R-:W-:-:S04]  /*2470*/  SHF.R.U32.HI R6, RZ, R6, R3 ;  /* 0x00000006ff067219 */ /* 0x010fc80000011603 */
[----:B------:R-:W-:Y:S02]  /*2480*/  SEL R3, R11, R6, !P0 ;  /* 0x000000060b037207 */ /* 0x000fe40004000000 */
[----:B---3--:R-:W-:-:S04]  /*2490*/  ISETP.NE.AND P1, PT, R18, 0x1, PT ;  /* 0x000000011200780c */ /* 0x008fc80003f25270 */
[----:B------:R-:W-:-:S05]  /*24a0*/  SEL R4, R13, R4, !P1 ;  /* 0x000000040d047207 */ /* 0x000fca0004800000 */
[----:B------:R-:W-:Y:S02]  /*24b0*/  IMAD.IADD R5, R3, 0x1, -R4 ;  /* 0x0000000103057824 */ /* 0x000fe400078e0a04 */
[----:B------:R-:W-:Y:S02]  /*24c0*/  IMAD.IADD R3, R4, 0x1, -R3 ;  /* 0x0000000104037824 */ /* 0x000fe400078e0a03 */
[----:B------:R-:W-:Y:S02]  /*24d0*/  IMAD R13, R5, R18, R13 ;  /* 0x00000012050d7224 */ /* 0x000fe400078e020d */
[----:B------:R-:W-:-:S07]  /*24e0*/  IMAD R11, R3, R2, R11 ;  /* 0x00000002030b7224 */ /* 0x000fce00078e020b */
.L_x_41:
[----:B------:R-:W-:Y:S01]  /*24f0*/  VIADD R14, R14, 0x1 ;  /* 0x000000010e0e7836 */ /* 0x000fe20000000000 */
[----:B------:R-:W-:Y:S01]  /*2500*/  PLOP3.LUT P1, PT, PT, PT, PT, 0x80, 0x8 ;  /* 0x000000000008781c */ /* 0x000fe20003f2f070 */
[----:B------:R-:W-:Y:S02]  /*2510*/  IMAD.IADD R21, R13, 0x1, R96 ;  /* 0x000000010d157824 */ /* 0x000fe400078e0260 */
[----:B------:R-:W-:Y:S01]  /*2520*/  IMAD.IADD R20, R11, 0x1, R94 ;  /* 0x000000010b147824 */ /* 0x000fe200078e025e */
[----:B------:R-:W-:-:S04]  /*2530*/  ISETP.NE.AND P0, PT, R14, 0x2, PT ;  /* 0x000000020e00780c */ /* 0x000fc80003f05270 */
[----:B------:R-:W-:Y:S02]  /*2540*/  SEL R3, RZ, 0x1, P0 ;  /* 0x00000001ff037807 */ /* 0x000fe40000000000 */
[----:B------:R-:W-:Y:S02]  /*2550*/  SEL R14, R14, RZ, P0 ;  /* 0x000000ff0e0e7207 */ /* 0x000fe40000000000 */
[----:B------:R-:W-:Y:S01]  /*2560*/  LOP3.LUT R12, R12, R3, RZ, 0x3c, !PT ;  /* 0x000000030c0c7212 */ /* 0x000fe200078e3cff */
[----:B------:R-:W-:Y:S06]  /*2570*/  @P2 BRA `(.L_x_42) ;  /* 0xfffffff000642947 */ /* 0x000fec000383ffff */
[----:B------:R-:W-:Y:S01]  /*2580*/  UIADD3 UR6, UPT, UPT, UR6, 0x18, URZ ;  /* 0x0000001806067890 */ /* 0x000fe2000fffe0ff */
[----:B------:R-:W-:-:S03]  /*2590*/  SHF.L.U32 R3, R15, 0x1f, RZ ;  /* 0x0000001f0f037819 */ /* 0x000fc600000006ff */
[----:B------:R-:W-:-:S09]  /*25a0*/  ULEA UR4, UR23, UR6, 0x3 ;  /* 0x0000000617047291 */ /* 0x000fd2000f8e18ff */
[----:B------:R-:W1:Y:S02]  /*25b0*/  SYNCS.PHASECHK.TRANS64.TRYWAIT P0, [UR4], R3 ;  /* 0x00000003ff0075a7 */ /* 0x000e640008001104 */
[----:B-1----:R-:W-:Y:S05]  /*25c0*/  @!P0 BRA `(.L_x_43) ;  /* 0x0000005400308947 */ /* 0x002fea0003800000 */
.L_x_127:
[----:B------:R-:W-:-:S04]  /*25d0*/  UIADD3 UR5, UPT, UPT, UR23, 0x1, URZ ;  /* 0x0000000117057890 */ /* 0x000fc8000fffe0ff */
[----:B------:R-:W-:-:S04]  /*25e0*/  UISETP.NE.AND UP0, UPT, UR5, 0x3, UPT ;  /* 0x000000030500788c */ /* 0x000fc8000bf05270 */
[----:B------:R-:W-:Y:S02]  /*25f0*/  USEL UR7, URZ, 0x1, UP0 ;  /* 0x00000001ff077887 */ /* 0x000fe40008000000 */
[----:B------:R-:W-:-:S04]  /*2600*/  USEL UR5, UR5, URZ, UP0 ;  /* 0x000000ff05057287 */ /* 0x000fc80008000000 */
[----:B------:R-:W-:Y:S01]  /*2610*/  ULEA UR4, UR5, UR6, 0x3 ;  /* 0x0000000605047291 */ /* 0x000fe2000f8e18ff */
[----:B------:R-:W-:-:S04]  /*2620*/  LOP3.LUT R15, R15, UR7, RZ, 0x3c, !PT ;  /* 0x000000070f0f7c12 */ /* 0x000fc8000f8e3cff */
[----:B-1----:R-:W-:-:S04]  /*2630*/  SHF.L.U32 R3, R15, 0x1f, RZ ;  /* 0x0000001f0f037819 */ /* 0x002fc800000006ff */
[----:B------:R-:W1:Y:S02]  /*2640*/  SYNCS.PHASECHK.TRANS64.TRYWAIT P0, [UR4], R3 ;  /* 0x00000003ff0075a7 */ /* 0x000e640008001104 */
[----:B-1----:R-:W-:Y:S05]  /*2650*/  @!P0 BRA `(.L_x_44) ;  /* 0x0000005400248947 */ /* 0x002fea0003800000 */
.L_x_129:
[----:B------:R-:W-:-:S04]  /*2660*/  UIADD3 UR5, UPT, UPT, UR5, 0x1, URZ ;  /* 0x0000000105057890 */ /* 0x000fc8000fffe0ff */
[----:B------:R-:W-:-:S04]  /*2670*/  UISETP.NE.AND UP0, UPT, UR5, 0x3, UPT ;  /* 0x000000030500788c */ /* 0x000fc8000bf05270 */
[----:B------:R-:W-:Y:S02]  /*2680*/  USEL UR4, URZ, 0x1, UP0 ;  /* 0x00000001ff047887 */ /* 0x000fe40008000000 */
[----:B------:R-:W-:-:S04]  /*2690*/  USEL UR5, UR5, URZ, UP0 ;  /* 0x000000ff05057287 */ /* 0x000fc80008000000 */
[----:B------:R-:W-:Y:S01]  /*26a0*/  ULEA UR5, UR5, UR6, 0x3 ;  /* 0x0000000605057291 */ /* 0x000fe2000f8e18ff */
[----:B-1----:R-:W-:-:S04]  /*26b0*/  LOP3.LUT R3, R15, UR4, RZ, 0x3c, !PT ;  /* 0x000000040f037c12 */ /* 0x002fc8000f8e3cff */
[----:B------:R-:W-:Y:S01]  /*26c0*/  SHF.L.U32 R3, R3, 0x1f, RZ ;  /* 0x0000001f03037819 */ /* 0x000fe200000006ff */
[----:B---3--:R-:W-:-:S07]  /*26d0*/  IMAD.U32 R0, RZ, RZ, UR5 ;  /* 0x00000005ff007e24 */ /* 0x008fce000f8e00ff */
.L_x_45:
[----:B-1----:R1:W2:Y:S02]  /*26e0*/  SYNCS.PHASECHK.TRANS64.TRYWAIT P0, [R0+URZ], R3 ;  /* 0x00000003000075a7 */ /* 0x0022a400080011ff */
[----:B--2---:R-:W-:Y:S05]  /*26f0*/  @!P0 NANOSLEEP.SYNCS 0x989680 ;  /* 0x009896800000895d */ /* 0x004fea0003900000 */
[----:B------:R-:W2:Y:S02]  /*2700*/  @!P0 SYNCS.PHASECHK.TRANS64 P0, [R0+URZ], R3 ;  /* 0x00000003000085a7 */ /* 0x000ea400080010ff */
[----:B--2---:R-:W-:Y:S05]  /*2710*/  @P0 EXIT ;  /* 0x000000000000094d */ /* 0x004fea0003800000 */
[----:B------:R-:W-:Y:S05]  /*2720*/  BRA `(.L_x_45) ;  /* 0xfffffffc00ec7947 */ /* 0x000fea000383ffff */
.L_x_22:
[----:B------:R-:W-:-:S04]  /*2730*/  UISETP.NE.AND UP1, UPT, UR37, URZ, UPT ;  /* 0x000000ff2500728c */ /* 0x000fc8000bf25270 */
[----:B------:R-:W-:-:S09]  /*2740*/  UISETP.NE.OR UP1, UPT, UR10, 0x1, UP1 ;  /* 0x000000010a00788c */ /* 0x000fd20008f25670 */
[----:B------:R-:W-:Y:S05]  /*2750*/  BRA.U UP1, `(.L_x_46) ;  /* 0x00000005014c7547 */ /* 0x000fea000b800000 */
[----:B------:R-:W-:Y:S01]  /*2760*/  HFMA2 R11, -RZ, RZ, 0, 0 ;  /* 0x00000000ff0b7431 */ /* 0x000fe200000001ff */
[----:B------:R-:W-:Y:S01]  /*2770*/  ISETP.GE.U32.AND P2, PT, R10, 0x2, PT ;  /* 0x000000020a00780c */ /* 0x000fe20003f46070 */
[----:B------:R-:W-:Y:S01]  /*2780*/  IMAD.MOV.U32 R12, RZ, RZ, 0x1 ;  /* 0x00000001ff0c7424 */ /* 0x000fe200078e00ff */
[----:B------:R-:W-:Y:S01]  /*2790*/  CS2R R8, SRZ ;  /* 0x0000000000087805 */ /* 0x000fe2000001ff00 */
[----:B------:R-:W-:Y:S01]  /*27a0*/  IMAD.MOV.U32 R3, RZ, RZ, RZ ;  /* 0x000000ffff037224 */ /* 0x000fe200078e00ff */
[----:B------:R-:W-:Y:S01]  /*27b0*/  UMOV UR4, 0x400 ;  /* 0x0000040000047882 */ /* 0x000fe20000000000 */
[----:B------:R-:W-:Y:S01]  /*27c0*/  UMOV UR6, URZ ;  /* 0x000000ff00067c82 */ /* 0x000fe20008000000 */
[----:B------:R-:W-:-:S12]  /*27d0*/  ULEA UR37, UR37, UR4, 0x18 ;  /* 0x0000000425257291 */ /* 0x000fd8000f8ec0ff */
.L_x_50:
[----:B------:R-:W-:Y:S02]  /*27e0*/  LEA R0, R3, UR37, 0x3 ;  /* 0x0000002503007c11 */ /* 0x000fe4000f8e18ff */
[----:B------:R-:W-:-:S03]  /*27f0*/  SHF.L.U32 R5, R8, 0x1f, RZ ;  /* 0x0000001f08057819 */ /* 0x000fc600000006ff */
[----:B------:R-:W-:Y:S01]  /*2800*/  VIADD R4, R0, 0xd0 ;  /* 0x000000d000047836 */ /* 0x000fe20000000000 */
[----:B------:R-:W1:Y:S02]  /*2810*/  SYNCS.PHASECHK.TRANS64.TRYWAIT P0, [R0+URZ+0xc0], R5 ;  /* 0x0000c005000075a7 */ /* 0x000e6400080011ff */
[----:B-1----:R-:W-:Y:S05]  /*2820*/  @!P0 BRA `(.L_x_47) ;  /* 0x0000005000c88947 */ /* 0x002fea0003800000 */
.L_x_130:
[----:B------:R-:W-:Y:S01]  /*2830*/  ULEA UR5, UR6, UR37, 0x3 ;  /* 0x0000002506057291 */ /* 0x000fe2000f8e18ff */
[----:B------:R-:W-:Y:S01]  /*2840*/  PRMT R4, RZ, 0x654, R4 ;  /* 0x00000654ff047816 */ /* 0x000fe20000000004 */
[----:B-1----:R-:W-:Y:S01]  /*2850*/  @!P2 IMAD.MOV.U32 R5, RZ, RZ, 0x10 ;  /* 0x00000010ff05a424 */ /* 0x002fe200078e00ff */
[----:B------:R-:W-:Y:S01]  /*2860*/  SHF.L.U32 R7, R12, 0x1f, RZ ;  /* 0x0000001f0c077819 */ /* 0x000fe200000006ff */
[----:B------:R-:W-:Y:S01]  /*2870*/  UIADD3 UR4, UPT, UPT, UR5, 0x60, URZ ;  /* 0x0000006005047890 */ /* 0x000fe2000fffe0ff */
[----:B------:R1:W-:Y:S05]  /*2880*/  SYNCS.ARRIVE.TRANS64.RED.A1T0 RZ, [R4+URZ], RZ ;  /* 0x000000ff04ff79a7 */ /* 0x0003ea00081004ff */
[----:B------:R-:W-:Y:S01]  /*2890*/  IMAD.U32 R13, RZ, RZ, UR4 ;  /* 0x00000004ff0d7e24 */ /* 0x000fe2000f8e00ff */
[----:B------:R-:W2:Y:S04]  /*28a0*/  SYNCS.PHASECHK.TRANS64.TRYWAIT P0, [UR5+0x70], R7 ;  /* 0x00007007ff0075a7 */ /* 0x000ea80008001105 */
[----:B------:R-:W-:Y:S01]  /*28b0*/  PRMT R13, R10, 0x654, R13 ;  /* 0x000006540a0d7816 */ /* 0x000fe2000000000d */
[----:B-12---:R-:W-:Y:S06]  /*28c0*/  @!P0 BRA `(.L_x_48) ;  /* 0x0000005000b48947 */ /* 0x006fec0003800000 */
.L_x_132:
[----:B------:R-:W-:Y:S01]  /*28d0*/  ULEA UR4, UR6, UR37, 0x4 ;  /* 0x0000002506047291 */ /* 0x000fe2000f8e20ff */
[----:B------:R-:W-:Y:S01]  /*28e0*/  SEL R2, R13, R2, !P2 ;  /* 0x000000020d027207 */ /* 0x000fe20005000000 */
[----:B------:R-:W-:Y:S01]  /*28f0*/  UIADD3 UR5, UPT, UPT, UR5, 0x60, URZ ;  /* 0x0000006005057890 */ /* 0x000fe2000fffe0ff */
[----:B-1----:R-:W-:Y:S01]  /*2900*/  LEA R0, R11, UR37, 0x3 ;  /* 0x000000250b007c11 */ /* 0x002fe2000f8e18ff */
[----:B------:R-:W-:Y:S01]  /*2910*/  UIADD3 UR4, UPT, UPT, UR4, 0xf0, URZ ;  /* 0x000000f004047890 */ /* 0x000fe2000fffe0ff */
[----:B------:R1:W-:Y:S01]  /*2920*/  @!P2 SYNCS.ARRIVE.TRANS64.RED RZ, [R2+URZ], R5 ;  /* 0x0000000502ffa9a7 */ /* 0x0003e200080004ff */
[----:B------:R-:W-:Y:S01]  /*2930*/  UIADD3 UR6, UPT, UPT, UR6, 0x1, URZ ;  /* 0x0000000106067890 */ /* 0x000fe2000fffe0ff */
[----:B------:R-:W-:-:S03]  /*2940*/  VIADD R3, R3, 0x1 ;  /* 0x0000000103037836 */ /* 0x000fc60000000000 */
[----:B------:R-:W-:Y:S02]  /*2950*/  UISETP.NE.AND UP0, UPT, UR6, 0x2, UPT ;  /* 0x000000020600788c */ /* 0x000fe4000bf05270 */
[----:B------:R-:W-:Y:S01]  /*2960*/  ISETP.NE.AND P0, PT, R3, 0x2, PT ;  /* 0x000000020300780c */ /* 0x000fe20003f05270 */
[----:B------:R-:W-:Y:S06]  /*2970*/  UGETNEXTWORKID.BROADCAST [UR4], [UR5] ;  /* 0x00000000040073ca */ /* 0x000fec0008000100 */
[----:B------:R-:W-:Y:S02]  /*2980*/  USEL UR4, URZ, 0x1, UP0 ;  /* 0x00000001ff047887 */ /* 0x000fe40008000000 */
[----:B------:R-:W-:-:S04]  /*2990*/  USEL UR6, UR6, URZ, UP0 ;  /* 0x000000ff06067287 */ /* 0x000fc80008000000 */
[----:B------:R-:W-:Y:S02]  /*29a0*/  LOP3.LUT R12, R12, UR4, RZ, 0x3c, !PT ;  /* 0x000000040c0c7c12 */ /* 0x000fe4000f8e3cff */
[----:B-1----:R-:W-:-:S04]  /*29b0*/  SHF.L.U32 R5, R9, 0x1f, RZ ;  /* 0x0000001f09057819 */ /* 0x002fc800000006ff */
[----:B------:R-:W1:Y:S02]  /*29c0*/  SYNCS.PHASECHK.TRANS64.TRYWAIT P1, [R0+URZ+0x60], R5 ;  /* 0x00006005000075a7 */ /* 0x000e6400080211ff */
[----:B-1----:R-:W-:Y:S05]  /*29d0*/  @!P1 BRA `(.L_x_49) ;  /* 0x0000005000889947 */ /* 0x002fea0003800000 */
.L_x_133:
[----:B------:R-:W-:Y:S01]  /*29e0*/  LEA R4, R11, UR37, 0x4 ;  /* 0x000000250b047c11 */ /* 0x000fe2000f8e20ff */
[----:B-1----:R-:W-:Y:S01]  /*29f0*/  VIADD R0, R0, 0x70 ;  /* 0x0000007000007836 */ /* 0x002fe20000000000 */
[----:B------:R-:W-:Y:S01]  /*2a00*/  SEL R3, R3, RZ, P0 ;  /* 0x000000ff03037207 */ /* 0x000fe20000000000 */
[----:B------:R-:W-:-:S03]  /*2a10*/  VIADD R11, R11, 0x1 ;  /* 0x000000010b0b7836 */ /* 0x000fc60000000000 */
[----:B------:R-:W1:Y:S01]  /*2a20*/  LDS.128 R4, [R4+0xf0] ;  /* 0x0000f00004047984 */ /* 0x000e620000000c00 */
[----:B------:R-:W-:Y:S02]  /*2a30*/  PRMT R0, RZ, 0x654, R0 ;  /* 0x00000654ff007816 */ /* 0x000fe40000000000 */
[C---:B------:R-:W-:Y:S01]  /*2a40*/  ISETP.NE.AND P1, PT, R11.reuse, 0x2, PT ;  /* 0x000000020b00780c */ /* 0x040fe20003f25270 */
[----:B------:R-:W-:Y:S01]  /*2a50*/  @!PT LDS RZ, [RZ] ;  /* 0x00000000fffff984 */ /* 0x000fe20000000800 */
[----:B------:R-:W-:Y:S01]  /*2a60*/  @!PT LDS RZ, [RZ] ;  /* 0x00000000fffff984 */ /* 0x000fe20000000800 */
[----:B------:R-:W-:Y:S01]  /*2a70*/  @!PT LDS RZ, [RZ] ;  /* 0x00000000fffff984 */ /* 0x000fe20000000800 */
[----:B------:R-:W-:Y:S01]  /*2a80*/  @!PT LDS RZ, [RZ] ;  /* 0x00000000fffff984 */ /* 0x000fe20000000800 */
[----:B------:R2:W-:Y:S06]  /*2a90*/  MEMBAR.ALL.CTA ;  /* 0x0000000000007992 */ /* 0x0005ec0000008000 */
[----:B--2---:R-:W2:Y:S01]  /*2aa0*/  FENCE.VIEW.ASYNC.S ;  /* 0x00000000000073c6 */ /* 0x004ea20000000000 */
[----:B------:R-:W-:Y:S01]  /*2ab0*/  SEL R11, R11, RZ, P1 ;  /* 0x000000ff0b0b7207 */ /* 0x000fe20000800000 */
[----:B--2---:R2:W-:Y:S01]  /*2ac0*/  SYNCS.ARRIVE.TRANS64.RED.A1T0 RZ, [R0+URZ], RZ ;  /* 0x000000ff00ff79a7 */ /* 0x0045e200081004ff */
[----:B-1----:R-:W-:-:S02]  /*2ad0*/  LOP3.LUT P3, RZ, R6, 0x1, RZ, 0xc0, !PT ;  /* 0x0000000106ff7812 */ /* 0x002fc4000786c0ff */
[----:B------:R-:W-:-:S04]  /*2ae0*/  SEL R5, RZ, 0x1, P0 ;  /* 0x00000001ff057807 */ /* 0x000fc80000000000 */
[----:B------:R-:W-:Y:S02]  /*2af0*/  LOP3.LUT R8, R8, R5, RZ, 0x3c, !PT ;  /* 0x0000000508087212 */ /* 0x000fe400078e3cff */
[----:B--2---:R-:W-:-:S04]  /*2b00*/  SEL R0, RZ, 0x1, P1 ;  /* 0x00000001ff007807 */ /* 0x004fc80000800000 */
[----:B------:R-:W-:Y:S01]  /*2b10*/  LOP3.LUT R9, R9, R0, RZ, 0x3c, !PT ;  /* 0x0000000009097212 */ /* 0x000fe200078e3cff */
[----:B------:R-:W-:Y:S06]  /*2b20*/  @P3 BRA `(.L_x_50) ;  /* 0xfffffffc002c3947 */ /* 0x000fec000383ffff */
[----:B------:R-:W-:Y:S01]  /*2b30*/  ULEA UR5, UR6, UR37, 0x3 ;  /* 0x0000002506057291 */ /* 0x000fe2000f8e18ff */
[----:B------:R-:W-:-:S08]  /*2b40*/  SHF.L.U32 R3, R12, 0x1f, RZ ;  /* 0x0000001f0c037819 */ /* 0x000fd000000006ff */
[----:B------:R-:W1:Y:S02]  /*2b50*/  SYNCS.PHASECHK.TRANS64 P0, [UR5+0x70], R3 ;  /* 0x00007003ff0075a7 */ /* 0x000e640008001005 */
[----:B-1----:R-:W-:Y:S05]  /*2b60*/  @P0 BRA `(.L_x_51) ;  /* 0x0000000000080947 */ /* 0x002fea0003800000 */
[----:B------:R-:W1:Y:S02]  /*2b70*/  SYNCS.PHASECHK.TRANS64.TRYWAIT P0, [UR5+0x70], R3 ;  /* 0x00007003ff0075a7 */ /* 0x000e640008001105 */
[----:B-1----:R-:W-:Y:S05]  /*2b80*/  @!P0 BRA `(.L_x_52) ;  /* 0x0000005000308947 */ /* 0x002fea0003800000 */
.L_x_51:
[----:B------:R-:W-:-:S04]  /*2b90*/  UIADD3 UR4, UPT, UPT, UR6, 0x1, URZ ;  /* 0x0000000106047890 */ /* 0x000fc8000fffe0ff */
[----:B------:R-:W-:-:S04]  /*2ba0*/  UISETP.NE.AND UP0, UPT, UR4, 0x2, UPT ;  /* 0x000000020400788c */ /* 0x000fc8000bf05270 */
[----:B------:R-:W-:Y:S02]  /*2bb0*/  USEL UR7, URZ, 0x1, UP0 ;  /* 0x00000001ff077887 */ /* 0x000fe40008000000 */
[----:B------:R-:W-:-:S04]  /*2bc0*/  USEL UR4, UR4, URZ, UP0 ;  /* 0x000000ff04047287 */ /* 0x000fc80008000000 */
[----:B------:R-:W-:Y:S01]  /*2bd0*/  ULEA UR4, UR4, UR37, 0x3 ;  /* 0x0000002504047291 */ /* 0x000fe2000f8e18ff */
[----:B-1----:R-:W-:-:S04]  /*2be0*/  LOP3.LUT R3, R12, UR7, RZ, 0x3c, !PT ;  /* 0x000000070c037c12 */ /* 0x002fc8000f8e3cff */
[----:B------:R-:W-:-:S04]  /*2bf0*/  SHF.L.U32 R0, R3, 0x1f, RZ ;  /* 0x0000001f03007819 */ /* 0x000fc800000006ff */
[----:B------:R-:W1:Y:S02]  /*2c00*/  SYNCS.PHASECHK.TRANS64 P0, [UR4+0x70], R0 ;  /* 0x00007000ff0075a7 */ /* 0x000e640008001004 */
[----:B-1----:R-:W-:Y:S05]  /*2c10*/  @P0 EXIT ;  /* 0x000000000000094d */ /* 0x002fea0003800000 */
[----:B------:R-:W-:Y:S02]  /*2c20*/  SHF.L.U32 R3, R3, 0x1f, RZ ;  /* 0x0000001f03037819 */ /* 0x000fe400000006ff */
[----:B------:R-:W-:-:S07]  /*2c30*/  MOV R0, UR4 ;  /* 0x0000000400007c02 */ /* 0x000fce0008000f00 */
.L_x_53:
[----:B-1----:R1:W2:Y:S02]  /*2c40*/  SYNCS.PHASECHK.TRANS64.TRYWAIT P0, [R0+URZ+0x70], R3 ;  /* 0x00007003000075a7 */ /* 0x0022a400080011ff */
[----:B--2---:R-:W-:Y:S05]  /*2c50*/  @!P0 NANOSLEEP.SYNCS 0x989680 ;  /* 0x009896800000895d */ /* 0x004fea0003900000 */
[----:B------:R-:W2:Y:S02]  /*2c60*/  @!P0 SYNCS.PHASECHK.TRANS64 P0, [R0+URZ+0x70], R3 ;  /* 0x00007003000085a7 */ /* 0x000ea400080010ff */
[----:B--2---:R-:W-:Y:S05]  /*2c70*/  @P0 EXIT ;  /* 0x000000000000094d */ /* 0x004fea0003800000 */
[----:B------:R-:W-:Y:S05]  /*2c80*/  BRA `(.L_x_53) ;  /* 0xfffffffc00ec7947 */ /* 0x000fea000383ffff */
.L_x_46:
[----:B------:R-:W-:Y:S05]  /*2c90*/  BRA.U UP4, `(.L_x_54) ;  /* 0x0000001104d87547 */ /* 0x000fea000b800000 */
[----:B------:R-:W-:Y:S01]  /*2ca0*/  UMOV UR6, 0x40 ;  /* 0x0000004000067882 */ /* 0x000fe20000000000 */
[----:B------:R-:W-:Y:S01]  /*2cb0*/  NOP ;  /* 0x0000000000007918 */ /* 0x000fe20000000000 */
[----:B------:R-:W-:Y:S01]  /*2cc0*/  ULEA UR6, UR37, UR6, 0x18 ;  /* 0x0000000625067291 */ /* 0x000fe2000f8ec0ff */
[----:B------:R-:W-:Y:S02]  /*2cd0*/  UMOV UR7, 0x400 ;  /* 0x0000040000077882 */ /* 0x000fe40000000000 */
[----:B------:R-:W-:-:S06]  /*2ce0*/  ULEA UR37, UR37, UR7, 0x18 ;  /* 0x0000000725257291 */ /* 0x000fcc000f8ec0ff */
[----:B------:R-:W1:Y:S02]  /*2cf0*/  LDS.U8 R2, [UR6+0x1c] ;  /* 0x00001c06ff027984 */ /* 0x000e640008000000 */
[----:B-1----:R-:W-:-:S13]  /*2d00*/  ISETP.NE.AND P0, PT, R2, RZ, PT ;  /* 0x000000ff0200720c */ /* 0x002fda0003f05270 */
[----:B------:R-:W-:Y:S05]  /*2d10*/  @P0 BRA `(.L_x_55) ;  /* 0x0000000400080947 */ /* 0x000fea0003800000 */
[----:B------:R-:W-:Y:S02]  /*2d20*/  UISETP.NE.U32.AND UP0, UPT, UR5, 0x1, UPT ;  /* 0x000000010500788c */ /* 0x000fe4000bf05070 */
[----:B------:R-:W-:-:S07]  /*2d30*/  UIADD3 UR8, UPT, UPT, UR6, 0x8, URZ ;  /* 0x0000000806087890 */ /* 0x000fce000fffe0ff */
[----:B------:R-:W-:Y:S05]  /*2d40*/  BRA.U !UP0, `(.L_x_56) ;  /* 0x00000001089c7547 */ /* 0x000fea000b800000 */
[----:B------:R-:W-:Y:S01]  /*2d50*/  ELECT P0, URZ, PT ;  /* 0x0000000000ff782f */ /* 0x000fe20003800000 */
[----:B------:R-:W-:-:S12]  /*2d60*/  BSSY B0, `(.L_x_56) ;  /* 0x0000025000007945 */ /* 0x000fd80003800000 */
[----:B------:R-:W-:Y:S05]  /*2d70*/  @!P0 BRA `(.L_x_57) ;  /* 0x00000000008c8947 */ /* 0x000fea0003800000 */
[----:B------:R-:W-:-:S05]  /*2d80*/  UMOV UR7, 0x10 ;  /* 0x0000001000077882 */ /* 0x000fca0000000000 */
[----:B------:R-:W-:Y:S04]  /*2d90*/  DEPBAR.LE SB1, 0x36 ;  /* 0x00009d800000791a */ /* 0x000fe80000000000 */
[----:B------:R-:W1:Y:S02]  /*2da0*/  UTCATOMSWS.2CTA.FIND_AND_SET.ALIGN UP1, UR7, UR7 ;  /* 0x00000007000775e3 */ /* 0x000e640008220800 */
[----:B-1----:R-:W-:Y:S01]  /*2db0*/  MOV R11, UR7 ;  /* 0x00000007000b7c02 */ /* 0x002fe20008000f00 */
[----:B------:R-:W-:Y:S06]  /*2dc0*/  BRA.U UP1, `(.L_x_58) ;  /* 0x0000000101187547 */ /* 0x000fec000b800000 */
.L_x_59:
[----:B------:R-:W-:Y:S05]  /*2dd0*/  NANOSLEEP 0x64 ;  /* 0x000000640000795d */ /* 0x000fea0003800000 */
[----:B------:R-:W-:-:S05]  /*2de0*/  UMOV UR7, 0x10 ;  /* 0x0000001000077882 */ /* 0x000fca0000000000 */
[----:B------:R-:W-:Y:S04]  /*2df0*/  DEPBAR.LE SB1, 0x36 ;  /* 0x00009d800000791a */ /* 0x000fe80000000000 */
[----:B------:R-:W1:Y:S02]  /*2e00*/  UTCATOMSWS.2CTA.FIND_AND_SET.ALIGN UP1, UR7, UR7 ;  /* 0x00000007000775e3 */ /* 0x000e640008220800 */
[----:B-1----:R-:W-:Y:S01]  /*2e10*/  MOV R11, UR7 ;  /* 0x00000007000b7c02 */ /* 0x002fe20008000f00 */
[----:B------:R-:W-:Y:S05]  /*2e20*/  BRA.U !UP1, `(.L_x_59) ;  /* 0xfffffffd09e87547 */ /* 0x000fea000b83ffff */
.L_x_58:
[----:B------:R-:W1:Y:S01]  /*2e30*/  LDS R5, [UR6+0x10] ;  /* 0x00001006ff057984 */ /* 0x000e620008000800 */
[----:B------:R-:W-:Y:S01]  /*2e40*/  IMAD.U32 R3, RZ, RZ, UR37 ;  /* 0x00000025ff037e24 */ /* 0x000fe2000f8e00ff */
[----:B------:R-:W-:-:S03]  /*2e50*/  MOV R2, UR4 ;  /* 0x0000000400027c02 */ /* 0x000fc60008000f00 */
[----:B------:R-:W-:Y:S01]  /*2e60*/  VIADD R3, R3, 0x110 ;  /* 0x0000011003037836 */ /* 0x000fe20000000000 */
[----:B-1----:R-:W-:-:S04]  /*2e70*/  SHF.L.U32 R5, R5, 0x1f, RZ ;  /* 0x0000001f05057819 */ /* 0x002fc800000006ff */
[----:B------:R-:W1:Y:S02]  /*2e80*/  SYNCS.PHASECHK.TRANS64.TRYWAIT P0, [UR6+0x8], R5 ;  /* 0x00000805ff0075a7 */ /* 0x000e640008001106 */
[----:B-1----:R-:W-:Y:S05]  /*2e90*/  @P0 BRA `(.L_x_60) ;  /* 0x0000000000080947 */ /* 0x002fea0003800000 */
[----:B------:R-:W1:Y:S02]  /*2ea0*/  SYNCS.PHASECHK.TRANS64.TRYWAIT P0, [UR6+0x8], R5 ;  /* 0x00000805ff0075a7 */ /* 0x000e640008001106 */
[----:B-1----:R-:W-:Y:S05]  /*2eb0*/  @!P0 BRA `(.L_x_61) ;  /* 0x0000004c007c8947 */ /* 0x002fea0003800000 */
.L_x_60:
[----:B-1----:R-:W-:Y:S01]  /*2ec0*/  HFMA2 R4, -RZ, RZ, 0, 5.9604644775390625e-08 ;  /* 0x00000001ff047431 */ /* 0x002fe200000001ff */
[----:B------:R-:W-:Y:S01]  /*2ed0*/  UPRMT UR7, UR4, 0x654, UR8 ;  /* 0x0000065404077896 */ /* 0x000fe20008000008 */
[----:B------:R-:W-:Y:S01]  /*2ee0*/  IMAD.MOV.U32 R6, RZ, RZ, 0xffff ;  /* 0x0000ffffff067424 */ /* 0x000fe200078e00ff */
[----:B------:R-:W-:Y:S01]  /*2ef0*/  PRMT R2, R2, 0x654, R3 ;  /* 0x0000065402027816 */ /* 0x000fe20000000003 */
[----:B------:R-:W-:Y:S02]  /*2f00*/  IMAD.MOV.U32 R5, RZ, RZ, 0x4 ;  /* 0x00000004ff057424 */ /* 0x000fe400078e00ff */
[----:B------:R-:W-:Y:S01]  /*2f10*/  IMAD.SHL.U32 R9, R11, 0x20, RZ ;  /* 0x000000200b097824 */ /* 0x000fe200078e00ff */
[----:B------:R-:W-:Y:S02]  /*2f20*/  MOV R3, UR7 ;  /* 0x0000000700037c02 */ /* 0x000fe40008000f00 */
[-C--:B------:R-:W-:Y:S01]  /*2f30*/  SHF.L.U32 R7, R6, R11.reuse, RZ ;  /* 0x0000000b06077219 */ /* 0x080fe200000006ff */
[----:B------:R1:W-:Y:S01]  /*2f40*/  SYNCS.ARRIVE.TRANS64.RED RZ, [UR7], R5 ;  /* 0x00000005ffff79a7 */ /* 0x0003e20008000407 */
[----:B------:R-:W-:Y:S01]  /*2f50*/  SHF.L.U32 R6, R4, R11, RZ ;  /* 0x0000000b04067219 */ /* 0x000fe200000006ff */
[----:B------:R1:W-:Y:S04]  /*2f60*/  STS [UR37+0x110], R9 ;  /* 0x00011009ff007988 */ /* 0x0003e80008000825 */
[----:B------:R1:W-:Y:S04]  /*2f70*/  STAS [R2.64], R11 ;  /* 0x0000000b02007dbd */ /* 0x0003e8000c0008ff */
[----:B------:R1:W-:Y:S04]  /*2f80*/  ATOMS.OR RZ, [UR6+0x14], R7 ;  /* 0x00001407ffff798c */ /* 0x0003e8000b000006 */
[----:B------:R1:W-:Y:S04]  /*2f90*/  ATOMS.OR RZ, [UR6+0x18], R6 ;  /* 0x00001806ffff798c */ /* 0x0003e8000b000006 */
[----:B------:R1:W-:Y:S02]  /*2fa0*/  ATOMS.XOR RZ, [UR6+0x10], R4 ;  /* 0x00001004ffff798c */ /* 0x0003e4000b800006 */
.L_x_57:
[----:B------:R-:W-:Y:S05]  /*2fb0*/  BSYNC B0 ;  /* 0x0000000000007941 */ /* 0x000fea0003800000 */
.L_x_56:
[----:B------:R-:W-:Y:S05]  /*2fc0*/  BRA.U UP0, `(.L_x_62) ;  /* 0x00000001006c7547 */ /* 0x000fea000b800000 */
[----:B------:R-:W-:-:S03]  /*2fd0*/  UMOV UR7, 0xffffffff ;  /* 0xffffffff00077882 */ /* 0x000fc60000000000 */
[----:B------:R-:W-:Y:S05]  /*2fe0*/  BRA.DIV UR7, `(.L_x_63) ;  /* 0x0000004e07487947 */ /* 0x000fea000b800000 */
[----:B------:R-:W-:-:S13]  /*2ff0*/  ELECT P6, URZ, PT ;  /* 0x0000000000ff782f */ /* 0x000fda00038c0000 */
.L_x_137:
[----:B------:R-:W-:Y:S05]  /*3000*/  @!P6 BRA `(.L_x_62) ;  /* 0x00000000005ce947 */ /* 0x000fea0003800000 */
[----:B-1----:R-:W1:Y:S02]  /*3010*/  LDS R3, [UR6+0x10] ;  /* 0x00001006ff037984 */ /* 0x002e640008000800 */
[----:B-1----:R-:W-:-:S04]  /*3020*/  SHF.L.U32 R3, R3, 0x1f, RZ ;  /* 0x0000001f03037819 */ /* 0x002fc800000006ff */
[----:B------:R-:W1:Y:S02]  /*3030*/  SYNCS.PHASECHK.TRANS64.TRYWAIT P0, [UR6+0x8], R3 ;  /* 0x00000803ff0075a7 */ /* 0x000e640008001106 */
[----:B-1----:R-:W-:Y:S05]  /*3040*/  @P0 BRA `(.L_x_64) ;  /* 0x0000000000080947 */ /* 0x002fea0003800000 */
[----:B------:R-:W1:Y:S02]  /*3050*/  SYNCS.PHASECHK.TRANS64.TRYWAIT P0, [UR6+0x8], R3 ;  /* 0x00000803ff0075a7 */ /* 0x000e640008001106 */
[----:B-1----:R-:W-:Y:S05]  /*3060*/  @!P0 BRA `(.L_x_65) ;  /* 0x0000004c00488947 */ /* 0x002fea0003800000 */
.L_x_64:
[----:B------:R-:W2:Y:S01]  /*3070*/  LDS R5, [UR37+0x110] ;  /* 0x00011025ff057984 */ /* 0x000ea20008000800 */
[----:B-1----:R-:W-:Y:S02]  /*3080*/  HFMA2 R2, -RZ, RZ, 0, 5.9604644775390625e-08 ;  /* 0x00000001ff027431 */ /* 0x002fe400000001ff */
[----:B------:R-:W-:Y:S01]  /*3090*/  IMAD.MOV.U32 R3, RZ, RZ, 0xffff ;  /* 0x0000ffffff037424 */ /* 0x000fe200078e00ff */
[----:B------:R-:W-:Y:S01]  /*30a0*/  UPRMT UR7, UR4, 0x654, UR8 ;  /* 0x0000065404077896 */ /* 0x000fe20008000008 */
[----:B--2---:R-:W-:-:S03]  /*30b0*/  IMAD.SHL.U32 R4, R5, 0x20, RZ ;  /* 0x0000002005047824 */ /* 0x004fc600078e00ff */
[-C--:B------:R-:W-:Y:S02]  /*30c0*/  SHF.L.U32 R3, R3, R5.reuse, RZ ;  /* 0x0000000503037219 */ /* 0x080fe400000006ff */
[----:B------:R-:W-:Y:S01]  /*30d0*/  SHF.L.U32 R5, R2, R5, RZ ;  /* 0x0000000502057219 */ /* 0x000fe200000006ff */
[----:B------:R2:W-:Y:S04]  /*30e0*/  STS [UR37+0x110], R4 ;  /* 0x00011004ff007988 */ /* 0x0005e80008000825 */
[----:B------:R2:W-:Y:S04]  /*30f0*/  ATOMS.OR RZ, [UR6+0x14], R3 ;  /* 0x00001403ffff798c */ /* 0x0005e8000b000006 */
[----:B------:R2:W-:Y:S01]  /*3100*/  ATOMS.OR RZ, [UR6+0x18], R5 ;  /* 0x00001805ffff798c */ /* 0x0005e2000b000006 */
[----:B------:R-:W-:Y:S03]  /*3110*/  SYNCS.ARRIVE.TRANS64.RED.A1T0 RZ, [UR7], RZ ;  /* 0x000000ffffff79a7 */ /* 0x000fe60008100407 */
[----:B------:R2:W-:Y:S01]  /*3120*/  ATOMS.XOR RZ, [UR6+0x10], R2 ;  /* 0x00001002ffff798c */ /* 0x0005e2000b800006 */
[----:B------:R-:W-:Y:S05]  /*3130*/  BRA `(.L_x_62) ;  /* 0x0000000000107947 */ /* 0x000fea0003800000 */
.L_x_55:
[----:B------:R-:W-:-:S05]  /*3140*/  MOV R2, 0xffffffff ;  /* 0xffffffff00027802 */ /* 0x000fca0000000f00 */
[----:B------:R1:W-:Y:S02]  /*3150*/  STS [UR37+0x110], R2 ;  /* 0x00011002ff007988 */ /* 0x0003e40008000825 */
[----:B-1----:R-:W-:Y:S02]  /*3160*/  MOV R2, 0x3180 ;  /* 0x0000318000027802 */ /* 0x002fe40000000f00 */
[----:B-----5:R-:W-:Y:S05]  /*3170*/  CALL.REL.NOINC `($__internal_1_$__cuda_sm10x_tcgen05_guardrail_trap_phase_invalid_during_alloc) ;  /* 0x0000005000907944 */ /* 0x020fea0003c00000 */
.L_x_62:
[----:B------:R-:W-:Y:S05]  /*3180*/  WARPSYNC.ALL ;  /* 0x0000000000007948 */ /* 0x000fea0003800000 */
[----:B------:R-:W3:Y:S01]  /*3190*/  S2UR UR7, SR_CgaCtaId ;  /* 0x00000000000779c3 */ /* 0x000ee20000008800 */
[----:B------:R-:W-:Y:S01]  /*31a0*/  UMOV UR6, 0x400 ;  /* 0x0000040000067882 */ /* 0x000fe20000000000 */
[----:B------:R-:W-:-:S06]  /*31b0*/  NOP ;  /* 0x0000000000007918 */ /* 0x000fcc0000000000 */
[----:B------:R-:W-:Y:S06]  /*31c0*/  BAR.ARV 0x6, 0xa0 ;  /* 0x0182800000007b1d */ /* 0x000fec0000002000 */
[----:B------:R-:W4:Y:S01]  /*31d0*/  LDCU UR8, c[0x0][0x38c] ;  /* 0x00007180ff0877ac */ /* 0x000f220008000800 */
[----:B------:R-:W-:Y:S01]  /*31e0*/  LOP3.LUT R0, R0, 0xffff, RZ, 0xc0, !PT ;  /* 0x0000ffff00007812 */ /* 0x000fe200078ec0ff */
[----:B-1----:R-:W-:Y:S01]  /*31f0*/  IMAD.MOV.U32 R9, RZ, RZ, 0x1 ;  /* 0x00000001ff097424 */ /* 0x002fe200078e00ff */
[----:B------:R-:W-:Y:S01]  /*3200*/  LOP3.LUT R8, R8, 0xffff, RZ, 0xc0, !PT ;  /* 0x0000ffff08087812 */ /* 0x000fe200078ec0ff */
[----:B------:R-:W-:Y:S01]  /*3210*/  UMOV UR19, URZ ;  /* 0x000000ff00137c82 */ /* 0x000fe20008000000 */
[----:B------:R-:W-:Y:S01]  /*3220*/  R2UR UR11, R0 ;  /* 0x00000000000b72ca */ /* 0x000fe200000e0000 */
[----:B------:R-:W-:Y:S01]  /*3230*/  UMOV UR18, URZ ;  /* 0x000000ff00127c82 */ /* 0x000fe20008000000 */
[----:B------:R-:W-:Y:S01]  /*3240*/  R2UR UR12, R8 ;  /* 0x00000000080c72ca */ /* 0x000fe200000e0000 */
[----:B------:R-:W-:Y:S01]  /*3250*/  IMAD.MOV.U32 R8, RZ, RZ, RZ ;  /* 0x000000ffff087224 */ /* 0x000fe200078e00ff */
[----:B------:R-:W-:Y:S01]  /*3260*/  UMOV UR17, URZ ;  /* 0x000000ff00117c82 */ /* 0x000fe20008000000 */
[----:B---3--:R-:W-:-:S02]  /*3270*/  ULEA UR7, UR7, UR6, 0x18 ;  /* 0x0000000607077291 */ /* 0x008fc4000f8ec0ff */
[----:B------:R-:W-:Y:S02]  /*3280*/  UISETP.NE.AND UP2, UPT, UR5, URZ, UPT ;  /* 0x000000ff0500728c */ /* 0x000fe4000bf45270 */
[----:B------:R-:W-:Y:S02]  /*3290*/  UIADD3 UR13, UPT, UPT, UR7, 0x4300, URZ ;  /* 0x00004300070d7890 */ /* 0x000fe4000fffe0ff */
[----:B------:R-:W-:Y:S02]  /*32a0*/  UIADD3 UR14, UPT, UPT, UR7, 0xa300, URZ ;  /* 0x0000a300070e7890 */ /* 0x000fe4000fffe0ff */
[----:B----4-:R-:W-:Y:S01]  /*32b0*/  UIADD3 UR8, UPT, UPT, UR8, 0x7f, URZ ;  /* 0x0000007f08087890 */ /* 0x010fe2000fffe0ff */
[----:B--2---:R-:W1:Y:S01]  /*32c0*/  LDS R2, [UR7+0x110] ;  /* 0x00011007ff027984 */ /* 0x004e620008000800 */
[----:B------:R-:W-:Y:S02]  /*32d0*/  USHF.R.U32.HI UR13, URZ, 0x4, UR13 ;  /* 0x00000004ff0d7899 */ /* 0x000fe4000801160d */
[----:B------:R-:W-:-:S02]  /*32e0*/  USHF.R.S32.HI UR6, URZ, 0x1f, UR8 ;  /* 0x0000001fff067899 */ /* 0x000fc40008011408 */
[----:B------:R-:W-:Y:S02]  /*32f0*/  USHF.R.U32.HI UR14, URZ, 0x4, UR14 ;  /* 0x00000004ff0e7899 */ /* 0x000fe4000801160e */
[----:B------:R-:W-:Y:S02]  /*3300*/  ULEA.HI UR6, UR6, UR8, URZ, 0x7 ;  /* 0x0000000806067291 */ /* 0x000fe4000f8f38ff */
[----:B------:R-:W-:Y:S02]  /*3310*/  ULOP3.LUT UR13, UR13, 0x3fff, URZ, 0xc0, !UPT ;  /* 0x00003fff0d0d7892 */ /* 0x000fe4000f8ec0ff */
[----:B------:R-:W-:Y:S02]  /*3320*/  USHF.R.S32.HI UR6, URZ, 0x7, UR6 ;  /* 0x00000007ff067899 */ /* 0x000fe40008011406 */
[----:B------:R-:W-:Y:S02]  /*3330*/  ULOP3.LUT UR14, UR14, 0x3fff, URZ, 0xc0, !UPT ;  /* 0x00003fff0e0e7892 */ /* 0x000fe4000f8ec0ff */
[----:B------:R-:W-:Y:S01]  /*3340*/  UISETP.LT.AND UP0, UPT, UR6, 0x1, UPT ;  /* 0x000000010600788c */ /* 0x000fe2000bf01270 */
[----:B------:R-:W-:Y:S01]  /*3350*/  UMOV UR28, 0x0 ;  /* 0x00000000001c7882 */ /* 0x000fe20000000000 */
[----:B------:R-:W-:Y:S01]  /*3360*/  UMOV UR29, 0x8200010 ;  /* 0x08200010001d7882 */ /* 0x000fe20000000000 */
[----:B------:R-:W-:-:S02]  /*3370*/  ULOP3.LUT UR13, UR13, 0x10000, URZ, 0xfc, !UPT ;  /* 0x000100000d0d7892 */ /* 0x000fc4000f8efcff */
[----:B------:R-:W-:Y:S02]  /*3380*/  ULOP3.LUT UR14, UR14, 0x10000, URZ, 0xfc, !UPT ;  /* 0x000100000e0e7892 */ /* 0x000fe4000f8efcff */
[----:B------:R-:W-:Y:S01]  /*3390*/  USEL UR20, UR6, 0x1, !UP0 ;  /* 0x0000000106147887 */ /* 0x000fe2000c000000 */
[----:B------:R-:W-:Y:S01]  /*33a0*/  UMOV UR26, 0x0 ;  /* 0x00000000001a7882 */ /* 0x000fe20000000000 */
[----:B------:R-:W-:Y:S01]  /*33b0*/  UMOV UR27, 0x8200010 ;  /* 0x08200010001b7882 */ /* 0x000fe20000000000 */
[----:B------:R-:W-:Y:S01]  /*33c0*/  UMOV UR24, 0x0 ;  /* 0x0000000000187882 */ /* 0x000fe20000000000 */
[----:B------:R-:W-:Y:S01]  /*33d0*/  UMOV UR25, 0x8200010 ;  /* 0x0820001000197882 */ /* 0x000fe20000000000 */
[----:B------:R-:W-:Y:S01]  /*33e0*/  UMOV UR22, 0x0 ;  /* 0x0000000000167882 */ /* 0x000fe20000000000 */
[----:B------:R-:W-:Y:S01]  /*33f0*/  UMOV UR23, 0x8200010 ;  /* 0x0820001000177882 */ /* 0x000fe20000000000 */
[----:B-1----:R-:W-:Y:S02]  /*3400*/  R2UR UR21, R2 ;  /* 0x00000000021572ca */ /* 0x002fe400000e0000 */
[----:B------:R-:W-:-:S13]  /*3410*/  CS2R R2, SRZ ;  /* 0x0000000000027805 */ /* 0x000fda000001ff00 */
.L_x_73:
[C---:B------:R-:W-:Y:S02]  /*3420*/  LEA R0, R8.reuse, UR7, 0x3 ;  /* 0x0000000708007c11 */ /* 0x040fe4000f8e18ff */
[----:B------:R-:W-:Y:S02]  /*3430*/  SHF.L.U32 R5, R3, 0x1f, RZ ;  /* 0x0000001f03057819 */ /* 0x000fe400000006ff */
[----:B------:R-:W-:Y:S02]  /*3440*/  LEA R4, R8, UR7, 0x4 ;  /* 0x0000000708047c11 */ /* 0x000fe4000f8e20ff */
[----:B------:R-:W1:Y:S02]  /*3450*/  SYNCS.PHASECHK.TRANS64.TRYWAIT P0, [R0+URZ+0x60], R5 ;  /* 0x00006005000075a7 */ /* 0x000e6400080011ff */
[----:B-1-34-:R-:W-:Y:S05]  /*3460*/  @!P0 BRA `(.L_x_66) ;  /* 0x0000004800608947 */ /* 0x01afea0003800000 */
.L_x_138:
[----:B-1----:R-:W1:Y:S01]  /*3470*/  LDS.128 R4, [R4+0xf0] ;  /* 0x0000f00004047984 */ /* 0x002e620000000c00 */
[----:B------:R-:W-:Y:S02]  /*3480*/  VIADD R0, R0, 0x70 ;  /* 0x0000007000007836 */ /* 0x000fe40000000000 */
[----:B------:R-:W-:Y:S01]  /*3490*/  VIADD R8, R8, 0x1 ;  /* 0x0000000108087836 */ /* 0x000fe20000000000 */
[----:B------:R-:W-:Y:S01]  /*34a0*/  @!PT LDS RZ, [RZ] ;  /* 0x00000000fffff984 */ /* 0x000fe20000000800 */
[----:B------:R-:W-:Y:S01]  /*34b0*/  @!PT LDS RZ, [RZ] ;  /* 0x00000000fffff984 */ /* 0x000fe20000000800 */
[----:B------:R-:W-:Y:S01]  /*34c0*/  @!PT LDS RZ, [RZ] ;  /* 0x00000000fffff984 */ /* 0x000fe20000000800 */
[----:B------:R-:W-:Y:S01]  /*34d0*/  @!PT LDS RZ, [RZ] ;  /* 0x00000000fffff984 */ /* 0x000fe20000000800 */
[----:B------:R2:W-:Y:S06]  /*34e0*/  MEMBAR.ALL.CTA ;  /* 0x0000000000007992 */ /* 0x0005ec0000008000 */
[----:B--2---:R-:W2:Y:S01]  /*34f0*/  FENCE.VIEW.ASYNC.S ;  /* 0x00000000000073c6 */ /* 0x004ea20000000000 */
[----:B------:R-:W-:-:S04]  /*3500*/  PRMT R0, RZ, 0x654, R0 ;  /* 0x00000654ff007816 */ /* 0x000fc80000000000 */
[----:B--2---:R2:W-:Y:S01]  /*3510*/  SYNCS.ARRIVE.TRANS64.RED.A1T0 RZ, [R0+URZ], RZ ;  /* 0x000000ff00ff79a7 */ /* 0x0045e200081004ff */
[----:B-1----:R-:W-:Y:S01]  /*3520*/  LOP3.LUT P1, RZ, R6, 0x1, RZ, 0xc0, !PT ;  /* 0x0000000106ff7812 */ /* 0x002fe2000782c0ff */
[----:B--2---:R-:W-:-:S12]  /*3530*/  BRA.U UP2, `(.L_x_67) ;  /* 0x0000000502087547 */ /* 0x004fd8000b800000 */
[----:B------:R-:W1:Y:S01]  /*3540*/  LDCU UR8, c[0x0][0x38c] ;  /* 0x00007180ff0877ac */ /* 0x000e620008000800 */
[----:B------:R-:W-:Y:S02]  /*3550*/  PLOP3.LUT P2, PT, PT, PT, PT, 0x80, 0x8 ;  /* 0x000000000008781c */ /* 0x000fe40003f4f070 */
[----:B------:R-:W-:Y:S01]  /*3560*/  SHF.L.U32 R5, R9, 0x1f, RZ ;  /* 0x0000001f09057819 */ /* 0x000fe200000006ff */
[----:B------:R-:W-:Y:S02]  /*3570*/  ULEA UR9, UR19, UR7, 0x3 ;  /* 0x0000000713097291 */ /* 0x000fe4000f8e18ff */
[----:B------:R-:W-:Y:S02]  /*3580*/  ULEA UR10, UR19, UR21, 0x6 ;  /* 0x00000015130a7291 */ /* 0x000fe4000f8e30ff */
[----:B-1----:R-:W-:-:S06]  /*3590*/  UISETP.GE.AND UP0, UPT, UR8, 0x1, UPT ;  /* 0x000000010800788c */ /* 0x002fcc000bf06270 */
[----:B------:R-:W-:-:S05]  /*35a0*/  PLOP3.LUT P0, PT, PT, PT, UP0, 0x80, 0x8 ;  /* 0x000000000008781c */ /* 0x000fca0003f0f008 */
[----:B------:R-:W-:-:S08]  /*35b0*/  @UP0 ULEA UR8, UR18, UR7, 0x3 ;  /* 0x0000000712080291 */ /* 0x000fd0000f8e18ff */
[----:B------:R-:W-:-:S04]  /*35c0*/  @P0 SHF.L.U32 R0, R2, 0x1f, RZ ;  /* 0x0000001f02000819 */ /* 0x000fc800000006ff */
[----:B------:R1:W2:Y:S01]  /*35d0*/  @P0 SYNCS.PHASECHK.TRANS64.TRYWAIT P2, [UR8], R0 ;  /* 0x00000000ff0005a7 */ /* 0x0002a20008041108 */
[----:B------:R-:W3:Y:S02]  /*35e0*/  SYNCS.PHASECHK.TRANS64.TRYWAIT P0, [UR9+0xa0], R5 ;  /* 0x0000a005ff0075a7 */ /* 0x000ee40008001109 */
[----:B-123--:R-:W-:Y:S05]  /*35f0*/  @!P0 BRA `(.L_x_68) ;  /* 0x0000004800108947 */ /* 0x00efea0003800000 */
.L_x_140:
[----:B------:R-:W-:Y:S01]  /*3600*/  UMOV UR16, UR17 ;  /* 0x0000001100107c82 */ /* 0x000fe20008000000 */
[----:B------:R-:W-:Y:S05]  /*3610*/  BRA.U !UP0, `(.L_x_69) ;  /* 0x0000000108c07547 */ /* 0x000fea000b800000 */
[----:B------:R-:W-:Y:S02]  /*3620*/  UIADD3 UR16, UPT, UPT, UR20, UR17, URZ ;  /* 0x0000001114107290 */ /* 0x000fe4000fffe0ff */
[----:B------:R-:W-:Y:S01]  /*3630*/  UPLOP3.LUT UP3, UPT, UPT, UPT, UPT, 0x40, 0x4 ;  /* 0x000000000004789c */ /* 0x000fe20003f6e870 */
[----:B------:R-:W-:Y:S01]  /*3640*/  UMOV UR15, UR6 ;  /* 0x00000006000f7c82 */ /* 0x000fe20008000000 */
[----:B------:R-:W-:-:S09]  /*3650*/  UMOV UR46, UR18 ;  /* 0x00000012002e7c82 */ /* 0x000fd20008000000 */
.L_x_72:
[----:B--2---:R-:W-:Y:S01]  /*3660*/  ULEA UR8, UR46, UR7, 0x3 ;  /* 0x000000072e087291 */ /* 0x004fe2000f8e18ff */
[----:B---3--:R-:W-:Y:S11]  /*3670*/  @P2 BRA `(.L_x_70) ;  /* 0x00000000000c2947 */ /* 0x008ff60003800000 */
[----:B-1----:R-:W-:Y:S04]  /*3680*/  SHF.L.U32 R5, R2, 0x1f, RZ ;  /* 0x0000001f02057819 */ /* 0x002fe800000006ff */
[----:B------:R-:W1:Y:S02]  /*3690*/  SYNCS.PHASECHK.TRANS64.TRYWAIT P0, [UR8], R5 ;  /* 0x00000005ff0075a7 */ /* 0x000e640008001108 */
[----:B-1----:R-:W-:Y:S05]  /*36a0*/  @!P0 BRA `(.L_x_71) ;  /* 0x0000004400fc8947 */ /* 0x002fea0003800000 */
.L_x_70:
[----:B------:R-:W-:Y:S01]  /*36b0*/  UISETP.NE.AND UP0, UPT, UR15, 0x1, UPT ;  /* 0x000000010f00788c */ /* 0x000fe2000bf05270 */
[----:B------:R-:W-:Y:S01]  /*36c0*/  PLOP3.LUT P2, PT, PT, PT, PT, 0x80, 0x8 ;  /* 0x000000000008781c */ /* 0x000fe20003f4f070 */
[----:B------:R-:W-:Y:S02]  /*36d0*/  UIADD3 UR18, UPT, UPT, UR46, 0x1, URZ ;  /* 0x000000012e127890 */ /* 0x000fe4000fffe0ff */
[----:B------:R-:W-:Y:S02]  /*36e0*/  ULEA UR32, UR46, UR14, 0x9 ;  /* 0x0000000e2e207291 */ /* 0x000fe4000f8e48ff */
[----:B------:R-:W-:Y:S01]  /*36f0*/  UISETP.NE.AND UP1, UPT, UR18, 0x3, UPT ;  /* 0x000000031200788c */ /* 0x000fe2000bf25270 */
[----:B------:R-:W-:Y:S01]  /*3700*/  PLOP3.LUT P0, PT, PT, PT, UP0, 0x80, 0x8 ;  /* 0x000000000008781c */ /* 0x000fe20003f0f008 */
[----:B------:R-:W-:Y:S02]  /*3710*/  UIADD3 UR44, UPT, UPT, UR32, 0x2, URZ ;  /* 0x00000002202c7890 */ /* 0x000fe4000fffe0ff */
[----:B------:R-:W-:Y:S02]  /*3720*/  USEL UR31, URZ, 0x1, UP1 ;  /* 0x00000001ff1f7887 */ /* 0x000fe40008800000 */
[----:B------:R-:W-:Y:S02]  /*3730*/  USEL UR18, UR18, URZ, UP1 ;  /* 0x000000ff12127287 */ /* 0x000fe40008800000 */
[----:B------:R-:W-:Y:S02]  /*3740*/  UIADD3 UR40, UPT, UPT, UR32, 0x4, URZ ;  /* 0x0000000420287890 */ /* 0x000fe4000fffe0ff */
[----:B------:R-:W-:Y:S01]  /*3750*/  @UP0 ULEA UR30, UR18, UR7, 0x3 ;  /* 0x00000007121e0291 */ /* 0x000fe2000f8e18ff */
[----:B------:R-:W-:Y:S01]  /*3760*/  LOP3.LUT R2, R2, UR31, RZ, 0x3c, !PT ;  /* 0x0000001f02027c12 */ /* 0x000fe2000f8e3cff */
[----:B------:R-:W-:Y:S02]  /*3770*/  UIADD3 UR36, UPT, UPT, UR32, 0x6, URZ ;  /* 0x0000000620247890 */ /* 0x000fe4000fffe0ff */
[----:B------:R-:W-:Y:S01]  /*3780*/  UIADD3 UR8, UPT, UPT, UR8, 0x18, URZ ;  /* 0x0000001808087890 */ /* 0x000fe2000fffe0ff */
[----:B-1----:R-:W-:Y:S01]  /*3790*/  @P0 SHF.L.U32 R0, R2, 0x1f, RZ ;  /* 0x0000001f02000819 */ /* 0x002fe200000006ff */
[----:B------:R-:W-:Y:S02]  /*37a0*/  UIADD3 UR17, UPT, UPT, UR17, 0x1, URZ ;  /* 0x0000000111117890 */ /* 0x000fe4000fffe0ff */
[----:B------:R-:W-:Y:S01]  /*37b0*/  UIADD3 UR15, UPT, UPT, UR15, -0x1, URZ ;  /* 0xffffffff0f0f7890 */ /* 0x000fe2000fffe0ff */
[----:B------:R2:W3:Y:S01]  /*37c0*/  @P0 SYNCS.PHASECHK.TRANS64.TRYWAIT P2, [UR30], R0 ;  /* 0x00000000ff0005a7 */ /* 0x0004e2000804111e */
[----:B------:R-:W-:Y:S02]  /*37d0*/  ULEA UR30, UR46, UR13, 0x9 ;  /* 0x0000000d2e1e7291 */ /* 0x000fe4000f8e48ff */
[----:B------:R-:W-:Y:S02]  /*37e0*/  UISETP.NE.AND UP0, UPT, UR17, UR16, UPT ;  /* 0x000000101100728c */ /* 0x000fe4000bf05270 */
[----:B------:R-:W-:Y:S02]  /*37f0*/  UIADD3 UR42, UPT, UPT, UR30, 0x2, URZ ;  /* 0x000000021e2a7890 */ /* 0x000fe4000fffe0ff */
[----:B------:R-:W-:Y:S02]  /*3800*/  UIADD3 UR38, UPT, UPT, UR30, 0x4, URZ ;  /* 0x000000041e267890 */ /* 0x000fe4000fffe0ff */
[----:B------:R-:W-:Y:S01]  /*3810*/  UIADD3 UR34, UPT, UPT, UR30, 0x6, URZ ;  /* 0x000000061e227890 */ /* 0x000fe2000fffe0ff */
[----:B------:R-:W-:Y:S01]  /*3820*/  UMOV UR33, 0x40004040 ;  /* 0x4000404000217882 */ /* 0x000fe20000000000 */
[----:B------:R-:W-:Y:S01]  /*3830*/  UMOV UR31, 0x40004040 ;  /* 0x40004040001f7882 */ /* 0x000fe20000000000 */
[----:B------:R-:W-:Y:S01]  /*3840*/  UMOV UR45, 0x40004040 ;  /* 0x40004040002d7882 */ /* 0x000fe20000000000 */
[----:B------:R2:W-:Y:S01]  /*3850*/  UTCQMMA.2CTA gdesc[UR30], gdesc[UR32], tmem[UR10], tmem[UR28], idesc[UR29], UP3 ;  /* 0x00ff1c201e0075ea */ /* 0x0005e20009a0030a */
[----:B------:R-:W-:Y:S01]  /*3860*/  UPLOP3.LUT UP3, UPT, UPT, UPT, UPT, 0x80, 0x8 ;  /* 0x000000000008789c */ /* 0x000fe20003f6f070 */
[----:B------:R-:W-:Y:S01]  /*3870*/  UMOV UR43, 0x40004040 ;  /* 0x40004040002b7882 */ /* 0x000fe20000000000 */
[----:B------:R-:W-:Y:S01]  /*3880*/  UMOV UR41, 0x40004040 ;  /* 0x4000404000297882 */ /* 0x000fe20000000000 */
[----:B------:R2:W-:Y:S01]  /*3890*/  UTCQMMA.2CTA gdesc[UR42], gdesc[UR44], tmem[UR10], tmem[UR26], idesc[UR27], UPT ;  /* 0x00ff1a2c2a0075ea */ /* 0x0005e2000ba0030a */
[----:B------:R-:W-:Y:S01]  /*38a0*/  UMOV UR39, 0x40004040 ;  /* 0x4000404000277882 */ /* 0x000fe20000000000 */
[----:B------:R-:W-:Y:S01]  /*38b0*/  UMOV UR37, 0x40004040 ;  /* 0x4000404000257882 */ /* 0x000fe20000000000 */
[----:B------:R-:W-:Y:S01]  /*38c0*/  UMOV UR35, 0x40004040 ;  /* 0x4000404000237882 */ /* 0x000fe20000000000 */
[----:B------:R2:W-:Y:S01]  /*38d0*/  UTCQMMA.2CTA gdesc[UR38], gdesc[UR40], tmem[UR10], tmem[UR24], idesc[UR25], UPT ;  /* 0x00ff1828260075ea */ /* 0x0005e2000ba0030a */
[----:B------:R2:W-:Y:S01]  /*38e0*/  UTCQMMA.2CTA gdesc[UR34], gdesc[UR36], tmem[UR10], tmem[UR22], idesc[UR23], UPT ;  /* 0x00ff1624220075ea */ /* 0x0005e2000ba0030a */
[----:B------:R2:W-:Y:S01]  /*38f0*/  UTCBAR.2CTA.MULTICAST [UR8], URZ, UR12 ;  /* 0x000000ff080073e9 */ /* 0x0005e2000820080c */
[----:B------:R-:W-:Y:S01]  /*3900*/  UMOV UR46, UR18 ;  /* 0x00000012002e7c82 */ /* 0x000fe20008000000 */
[----:B------:R-:W-:Y:S05]  /*3910*/  BRA.U UP0, `(.L_x_72) ;  /* 0xfffffffd00507547 */ /* 0x000fea000b83ffff */
.L_x_69:
[----:B------:R-:W-:Y:S01]  /*3920*/  UIADD3 UR9, UPT, UPT, UR9, 0x80, URZ ;  /* 0x0000008009097890 */ /* 0x000fe2000fffe0ff */
[----:B------:R-:W-:-:S08]  /*3930*/  UMOV UR17, UR16 ;  /* 0x0000001000117c82 */ /* 0x000fd00008000000 */
[----:B------:R4:W-:Y:S01]  /*3940*/  UTCBAR.2CTA.MULTICAST [UR9], URZ, UR11 ;  /* 0x000000ff090073e9 */ /* 0x0009e2000820080b */
[----:B------:R-:W-:Y:S02]  /*3950*/  NOP ;  /* 0x0000000000007918 */ /* 0x000fe40000000000 */
.L_x_67:
[----:B------:R-:W-:Y:S01]  /*3960*/  UIADD3 UR19, UPT, UPT, UR19, 0x1, URZ ;  /* 0x0000000113137890 */ /* 0x000fe2000fffe0ff */
[----:B------:R-:W-:-:S03]  /*3970*/  ISETP.NE.AND P0, PT, R8, 0x2, PT ;  /* 0x000000020800780c */ /* 0x000fc60003f05270 */
[----:B------:R-:W-:Y:S01]  /*3980*/  UISETP.NE.AND UP0, UPT, UR19, 0x4, UPT ;  /* 0x000000041300788c */ /* 0x000fe2000bf05270 */
[----:B-12---:R-:W-:Y:S02]  /*3990*/  SEL R0, RZ, 0x1, P0 ;  /* 0x00000001ff007807 */ /* 0x006fe40000000000 */
[----:B------:R-:W-:Y:S01]  /*39a0*/  SEL R8, R8, RZ, P0 ;  /* 0x000000ff08087207 */ /* 0x000fe20000000000 */
[----:B------:R-:W-:Y:S01]  /*39b0*/  USEL UR8, URZ, 0x1, UP0 ;  /* 0x00000001ff087887 */ /* 0x000fe20008000000 */
[----:B------:R-:W-:Y:S01]  /*39c0*/  LOP3.LUT R3, R3, R0, RZ, 0x3c, !PT ;  /* 0x0000000003037212 */ /* 0x000fe200078e3cff */
[----:B------:R-:W-:-:S04]  /*39d0*/  USEL UR19, UR19, URZ, UP0 ;  /* 0x000000ff13137287 */ /* 0x000fc80008000000 */
[----:B------:R-:W-:Y:S01]  /*39e0*/  LOP3.LUT R9, R9, UR8, RZ, 0x3c, !PT ;  /* 0x0000000809097c12 */ /* 0x000fe2000f8e3cff */
[----:B------:R-:W-:Y:S07]  /*39f0*/  @P1 BRA `(.L_x_73) ;  /* 0xfffffff800881947 */ /* 0x000fee000383ffff */
[----:B------:R-:W1:Y:S01]  /*3a00*/  S2UR UR6, SR_CgaCtaId ;  /* 0x00000000000679c3 */ /* 0x000e620000008800 */
[----:B------:R-:W-:Y:S01]  /*3a10*/  ELECT P0, URZ, PT ;  /* 0x0000000000ff782f */ /* 0x000fe20003800000 */
[----:B------:R-:W-:Y:S01]  /*3a20*/  HFMA2 R0, -RZ, RZ, 0, 5.9604644775390625e-08 ;  /* 0x00000001ff007431 */ /* 0x000fe200000001ff */
[----:B------:R-:W-:-:S05]  /*3a30*/  UMOV UR8, 0x40 ;  /* 0x0000004000087882 */ /* 0x000fca0000000000 */
[----:B------:R-:W-:Y:S01]  /*3a40*/  UVIRTCOUNT.DEALLOC.SMPOOL 0x80 ;  /* 0x000000800000784c */ /* 0x000fe20000000000 */
[----:B------:R-:W-:Y:S02]  /*3a50*/  UISETP.NE.AND UP0, UPT, UR5, URZ, UPT ;  /* 0x000000ff0500728c */ /* 0x000fe4000bf05270 */
[----:B-1----:R-:W-:-:S09]  /*3a60*/  ULEA UR6, UR6, UR8, 0x18 ;  /* 0x0000000806067291 */ /* 0x002fd2000f8ec0ff */
[----:B------:R1:W-:Y:S01]  /*3a70*/  @P0 STS.U8 [UR6+0x1c], R0 ;  /* 0x00001c00ff000988 */ /* 0x0003e20008000006 */
[----:B------:R-:W-:Y:S05]  /*3a80*/  BRA.U UP0, `(.L_x_74) ;  /* 0x0000000100a07547 */ /* 0x000fea000b800000 */
[----:B------:R-:W-:Y:S01]  /*3a90*/  UIADD3 UR5, UPT, UPT, UR7, 0xa0, URZ ;  /* 0x000000a007057890 */ /* 0x000fe2000fffe0ff */
[----:B------:R-:W-:-:S03]  /*3aa0*/  SHF.L.U32 R3, R9, 0x1f, RZ ;  /* 0x0000001f09037819 */ /* 0x000fc600000006ff */
[----:B------:R-:W-:-:S09]  /*3ab0*/  ULEA UR8, UR19, UR5, 0x3 ;  /* 0x0000000513087291 */ /* 0x000fd2000f8e18ff */
[----:B------:R-:W2:Y:S02]  /*3ac0*/  SYNCS.PHASECHK.TRANS64.TRYWAIT P0, [UR8], R3 ;  /* 0x00000003ff0075a7 */ /* 0x000ea40008001108 */
[----:B--2---:R-:W-:Y:S05]  /*3ad0*/  @!P0 BRA `(.L_x_75) ;  /* 0x0000004400088947 */ /* 0x004fea0003800000 */
.L_x_143:
[----:B----4-:R-:W-:-:S04]  /*3ae0*/  UIADD3 UR9, UPT, UPT, UR19, 0x1, URZ ;  /* 0x0000000113097890 */ /* 0x010fc8000fffe0ff */
        /* <DEDUP_REMOVED lines=8> */
.L_x_145:
        /* <DEDUP_REMOVED lines=9> */
.L_x_147:
[----:B------:R-:W-:-:S04]  /*3c00*/  UIADD3 UR9, UPT, UPT, UR9, 0x1, URZ ;  /* 0x0000000109097890 */ /* 0x000fc8000fffe0ff */
[----:B------:R-:W-:-:S04]  /*3c10*/  UISETP.NE.AND UP1, UPT, UR9, 0x4, UPT ;  /* 0x000000040900788c */ /* 0x000fc8000bf25270 */
[----:B------:R-:W-:Y:S02]  /*3c20*/  USEL UR8, URZ, 0x1, UP1 ;  /* 0x00000001ff087887 */ /* 0x000fe40008800000 */
[----:B------:R-:W-:-:S04]  /*3c30*/  USEL UR9, UR9, URZ, UP1 ;  /* 0x000000ff09097287 */ /* 0x000fc80008800000 */
[----:B------:R-:W-:Y:S01]  /*3c40*/  ULEA UR9, UR9, UR5, 0x3 ;  /* 0x0000000509097291 */ /* 0x000fe2000f8e18ff */
[----:B-1----:R-:W-:-:S04]  /*3c50*/  LOP3.LUT R3, R2, UR8, RZ, 0x3c, !PT ;  /* 0x0000000802037c12 */ /* 0x002fc8000f8e3cff */
[----:B------:R-:W-:Y:S01]  /*3c60*/  SHF.L.U32 R3, R3, 0x1f, RZ ;  /* 0x0000001f03037819 */ /* 0x000fe200000006ff */
[----:B------:R-:W-:-:S04]  /*3c70*/  IMAD.U32 R0, RZ, RZ, UR9 ;  /* 0x00000009ff007e24 */ /* 0x000fc8000f8e00ff */
[----:B------:R1:W2:Y:S03]  /*3c80*/  SYNCS.PHASECHK.TRANS64.TRYWAIT P0, [R0+URZ], R3 ;  /* 0x00000003000075a7 */ /* 0x0002a600080011ff */
[----:B--2---:R-:W-:Y:S05]  /*3c90*/  @!P0 NANOSLEEP.SYNCS 0x989680 ;  /* 0x009896800000895d */ /* 0x004fea0003900000 */
[----:B------:R-:W2:Y:S02]  /*3ca0*/  @!P0 SYNCS.PHASECHK.TRANS64 P0, [R0+URZ], R3 ;  /* 0x00000003000085a7 */ /* 0x000ea400080010ff */
[----:B--2---:R-:W-:Y:S05]  /*3cb0*/  @P0 BRA `(.L_x_78) ;  /* 0x0000000000200947 */ /* 0x004fea0003800000 */
.L_x_79:
[----:B--2---:R2:W4:Y:S02]  /*3cc0*/  SYNCS.PHASECHK.TRANS64.TRYWAIT P0, [R0+URZ], R3 ;  /* 0x00000003000075a7 */ /* 0x00452400080011ff */
[----:B----4-:R-:W-:Y:S05]  /*3cd0*/  @!P0 NANOSLEEP.SYNCS 0x989680 ;  /* 0x009896800000895d */ /* 0x010fea0003900000 */
[----:B------:R-:W4:Y:S02]  /*3ce0*/  @!P0 SYNCS.PHASECHK.TRANS64 P0, [R0+URZ], R3 ;  /* 0x00000003000085a7 */ /* 0x000f2400080010ff */
[----:B----4-:R-:W-:Y:S05]  /*3cf0*/  @!P0 BRA `(.L_x_79) ;  /* 0xfffffffc00f08947 */ /* 0x010fea000383ffff */
[----:B------:R-:W-:Y:S05]  /*3d00*/  BRA `(.L_x_78) ;  /* 0x00000000000c7947 */ /* 0x000fea0003800000 */
.L_x_74:
[----:B------:R-:W-:-:S04]  /*3d10*/  UIADD3 UR5, UPT, UPT, UR7, 0xe0, URZ ;  /* 0x000000e007057890 */ /* 0x000fc8000fffe0ff */
[----:B------:R-:W-:-:S09]  /*3d20*/  UPRMT UR5, UR4, 0x654, UR5 ;  /* 0x0000065404057896 */ /* 0x000fd20008000005 */
[----:B------:R-:W-:Y:S03]  /*3d30*/  SYNCS.ARRIVE.TRANS64.RED.A1T0 RZ, [UR5], RZ ;  /* 0x000000ffffff79a7 */ /* 0x000fe60008100405 */
.L_x_78:
[----:B-12---:R-:W-:Y:S01]  /*3d40*/  SHF.L.U32 R3, RZ, 0x1f, RZ ;  /* 0x0000001fff037819 */ /* 0x006fe200000006ff */
[----:B------:R-:W-:Y:S01]  /*3d50*/  UIADD3 UR5, UPT, UPT, UR7, 0xe0, URZ ;  /* 0x000000e007057890 */ /* 0x000fe2000fffe0ff */
[----:B------:R-:W-:Y:S02]  /*3d60*/  PLOP3.LUT P0, PT, PT, PT, UP0, 0x80, 0x8 ;  /* 0x000000000008781c */ /* 0x000fe40003f0f008 */
[----:B------:R-:W1:Y:S02]  /*3d70*/  SYNCS.PHASECHK.TRANS64.TRYWAIT P1, [UR7+0xe0], R3 ;  /* 0x0000e003ff0075a7 */ /* 0x000e640008021107 */
[----:B-1----:R-:W-:Y:S09]  /*3d80*/  @!P1 BRA `(.L_x_80) ;  /* 0x0000004000a49947 */ /* 0x002ff20003800000 */
.L_x_149:
[----:B------:R-:W-:Y:S01]  /*3d90*/  @!UP0 UPRMT UR5, UR4, 0x654, UR5 ;  /* 0x0000065404058896 */ /* 0x000fe20008000005 */
[----:B------:R-:W-:Y:S02]  /*3da0*/  UMOV UR8, 0xffff ;  /* 0x0000ffff00087882 */ /* 0x000fe40000000000 */
[----:B------:R-:W-:-:S06]  /*3db0*/  UMOV UR4, 0x1 ;  /* 0x0000000100047882 */ /* 0x000fcc0000000000 */
[----:B------:R-:W-:Y:S01]  /*3dc0*/  @!P0 SYNCS.ARRIVE.TRANS64.RED.A1T0 RZ, [UR5], RZ ;  /* 0x000000ffffff89a7 */ /* 0x000fe20008100405 */
[----:B------:R-:W-:Y:S01]  /*3dd0*/  NOP ;  /* 0x0000000000007918 */ /* 0x000fe20000000000 */
[----:B-1----:R-:W1:Y:S01]  /*3de0*/  LDS R0, [UR6+0x14] ;  /* 0x00001406ff007984 */ /* 0x002e620008000800 */
[----:B------:R-:W-:-:S04]  /*3df0*/  ULOP3.LUT UR5, UR21, 0xffff, URZ, 0xc0, !UPT ;  /* 0x0000ffff15057892 */ /* 0x000fc8000f8ec0ff */
[----:B------:R-:W-:-:S04]  /*3e00*/  USHF.R.U32.HI UR5, URZ, 0x5, UR5 ;  /* 0x00000005ff057899 */ /* 0x000fc80008011605 */
[----:B------:R-:W-:Y:S02]  /*3e10*/  USHF.L.U32 UR8, UR8, UR5, URZ ;  /* 0x0000000508087299 */ /* 0x000fe400080006ff */
[----:B------:R-:W-:-:S04]  /*3e20*/  USHF.L.U32 UR4, UR4, UR5, URZ ;  /* 0x0000000504047299 */ /* 0x000fc800080006ff */
[----:B-1----:R-:W-:-:S04]  /*3e30*/  LOP3.LUT R0, R0, UR8, RZ, 0xc0, !PT ;  /* 0x0000000800007c12 */ /* 0x002fc8000f8ec0ff */
[----:B------:R-:W-:-:S13]  /*3e40*/  ISETP.NE.AND P0, PT, R0, UR8, PT ;  /* 0x0000000800007c0c */ /* 0x000fda000bf05270 */
[----:B------:R-:W-:Y:S05]  /*3e50*/  @P0 BRA `(.L_x_81) ;  /* 0x0000000000580947 */ /* 0x000fea0003800000 */
[----:B------:R-:W1:Y:S02]  /*3e60*/  LDS R0, [UR6+0x18] ;  /* 0x00001806ff007984 */ /* 0x000e640008000800 */
[----:B-1----:R-:W-:-:S04]  /*3e70*/  LOP3.LUT R0, R0, UR4, RZ, 0xc0, !PT ;  /* 0x0000000400007c12 */ /* 0x002fc8000f8ec0ff */
[----:B------:R-:W-:-:S13]  /*3e80*/  ISETP.NE.AND P0, PT, R0, UR4, PT ;  /* 0x0000000400007c0c */ /* 0x000fda000bf05270 */
[----:B------:R-:W-:Y:S05]  /*3e90*/  @P0 BRA `(.L_x_82) ;  /* 0x00000000003c0947 */ /* 0x000fea0003800000 */
[----:B------:R-:W1:Y:S01]  /*3ea0*/  S2R R2, SR_LANEID ;  /* 0x0000000000027919 */ /* 0x000e620000000000 */
[----:B------:R-:W-:Y:S01]  /*3eb0*/  ULOP3.LUT UR8, URZ, UR8, URZ, 0x33, !UPT ;  /* 0x00000008ff087292 */ /* 0x000fe2000f8e33ff */
[----:B------:R-:W-:Y:S01]  /*3ec0*/  LOP3.LUT R4, RZ, UR4, RZ, 0x33, !PT ;  /* 0x00000004ff047c12 */ /* 0x000fe2000f8e33ff */
[----:B------:R-:W-:Y:S02]  /*3ed0*/  VOTEU.ANY UR7, UPT, PT ;  /* 0x0000000000077886 */ /* 0x000fe400038e0100 */
[----:B------:R-:W-:Y:S01]  /*3ee0*/  UFLO.U32 UR7, UR7 ;  /* 0x00000007000772bd */ /* 0x000fe200080e0000 */
[----:B------:R-:W2:Y:S01]  /*3ef0*/  REDUX UR4, R4 ;  /* 0x00000000040473c4 */ /* 0x000ea20000000000 */
[----:B------:R-:W-:-:S06]  /*3f00*/  IMAD.U32 R0, RZ, RZ, UR8 ;  /* 0x00000008ff007e24 */ /* 0x000fcc000f8e00ff */
[----:B------:R1:W-:Y:S01]  /*3f10*/  UTCATOMSWS.AND URZ, UR8 ;  /* 0x0000000800ff79e3 */ /* 0x0003e20008000000 */
[----:B------:R-:W3:Y:S01]  /*3f20*/  REDUX UR5, R0 ;  /* 0x00000000000573c4 */ /* 0x000ee20000000000 */
[----:B-1----:R-:W-:Y:S01]  /*3f30*/  ISETP.EQ.U32.AND P0, PT, R2, UR7, PT ;  /* 0x0000000702007c0c */ /* 0x002fe2000bf02070 */
[----:B--2---:R-:W-:Y:S01]  /*3f40*/  IMAD.U32 R2, RZ, RZ, UR4 ;  /* 0x00000004ff027e24 */ /* 0x004fe2000f8e00ff */
[----:B---3--:R-:W-:-:S11]  /*3f50*/  MOV R3, UR5 ;  /* 0x0000000500037c02 */ /* 0x008fd60008000f00 */
[----:B------:R1:W-:Y:S04]  /*3f60*/  @P0 ATOMS.AND RZ, [UR6+0x14], R3 ;  /* 0x00001403ffff098c */ /* 0x0003e8000a800006 */
[----:B------:R1:W-:Y:S01]  /*3f70*/  @P0 ATOMS.AND RZ, [UR6+0x18], R2 ;  /* 0x00001802ffff098c */ /* 0x0003e2000a800006 */
[----:B------:R-:W-:Y:S05]  /*3f80*/  BRA `(.L_x_83) ;  /* 0x0000000000147947 */ /* 0x000fea0003800000 */
.L_x_82:
[----:B------:R-:W-:Y:S02]  /*3f90*/  MOV R2, 0x3fb0 ;  /* 0x00003fb000027802 */ /* 0x000fe40000000f00 */
[----:B---345:R-:W-:Y:S05]  /*3fa0*/  CALL.REL.NOINC `($__internal_0_$__cuda_sm10x_tcgen05_guardrail_trap_col_being_dealloced_not_returned_by_alloc) ;  /* 0x0000004000f87944 */ /* 0x038fea0003c00000 */
[----:B------:R-:W-:Y:S05]  /*3fb0*/  BRA `(.L_x_83) ;  /* 0x0000000000087947 */ /* 0x000fea0003800000 */
.L_x_81:
[----:B------:R-:W-:Y:S02]  /*3fc0*/  MOV R2, 0x3fe0 ;  /* 0x00003fe000027802 */ /* 0x000fe40000000f00 */
[----:B---345:R-:W-:Y:S05]  /*3fd0*/  CALL.REL.NOINC `($__internal_2_$__cuda_sm10x_tcgen05_guardrail_trap_unallocated_columns_being_dealloced) ;  /* 0x0000004400047944 */ /* 0x038fea0003c00000 */
.L_x_83:
[----:B------:R-:W-:Y:S01]  /*3fe0*/  NOP ;  /* 0x0000000000007918 */ /* 0x000fe20000000000 */
[----:B----4-:R-:W-:Y:S05]  /*3ff0*/  EXIT ;  /* 0x000000000000794d */ /* 0x010fea0003800000 */
.L_x_54:
[----:B------:R-:W-:-:S09]  /*4000*/  UISETP.NE.OR UP5, UPT, UR10, 0x3, !UP5 ;  /* 0x000000030a00788c */ /* 0x000fd2000efa5670 */
[----:B------:R-:W-:Y:S05]  /*4010*/  BRA.U UP5, `(.L_x_84) ;  /* 0x0000000d05707547 */ /* 0x000fea000b800000 */
[----:B------:R-:W1:Y:S01]  /*4020*/  LDC R0, c[0x0][0xb30] ;  /* 0x0002cc00ff007b82 */ /* 0x000e620000000800 */
[----:B------:R-:W2:Y:S01]  /*4030*/  LDCU.64 UR8, c[0x0][0x888] ;  /* 0x00011100ff0877ac */ /* 0x000ea20008000a00 */
[----:B------:R-:W-:Y:S02]  /*4040*/  HFMA2 R29, -RZ, RZ, 0, 0 ;  /* 0x00000000ff1d7431 */ /* 0x000fe400000001ff */
[----:B------:R-:W-:Y:S01]  /*4050*/  IMAD.MOV.U32 R31, RZ, RZ, 0x1 ;  /* 0x00000001ff1f7424 */ /* 0x000fe200078e00ff */
[----:B------:R-:W-:Y:S01]  /*4060*/  MOV R23, 0x1000 ;  /* 0x0000100000177802 */ /* 0x000fe20000000f00 */
[----:B------:R-:W3:Y:S01]  /*4070*/  LDCU.64 UR4, c[0x0][0x890] ;  /* 0x00011200ff0477ac */ /* 0x000ee20008000a00 */
[----:B------:R-:W-:Y:S01]  /*4080*/  IMAD.MOV.U32 R30, RZ, RZ, RZ ;  /* 0x000000ffff1e7224 */ /* 0x000fe200078e00ff */
[----:B------:R-:W4:Y:S01]  /*4090*/  LDC R19, c[0x0][0x370] ;  /* 0x0000dc00ff137b82 */ /* 0x000f220000000800 */
[----:B------:R-:W-:Y:S01]  /*40a0*/  UMOV UR7, 0x400 ;  /* 0x0000040000077882 */ /* 0x000fe20000000000 */
[----:B------:R-:W-:-:S02]  /*40b0*/  UPLOP3.LUT UP1, UPT, UPT, UPT, UPT, 0x40, 0x4 ;  /* 0x000000000004789c */ /* 0x000fc40003f2e870 */
[----:B------:R-:W-:-:S04]  /*40c0*/  ULEA UR7, UR37, UR7, 0x18 ;  /* 0x0000000725077291 */ /* 0x000fc8000f8ec0ff */
[----:B------:R-:W4:Y:S01]  /*40d0*/  LDC R2, c[0x0][0xb0c] ;  /* 0x0002c300ff027b82 */ /* 0x000f220000000800 */
[----:B------:R-:W-:Y:S02]  /*40e0*/  UIADD3 UR13, UPT, UPT, UR7, 0x38, URZ ;  /* 0x00000038070d7890 */ /* 0x000fe4000fffe0ff */
[----:B--2---:R-:W-:Y:S02]  /*40f0*/  UISETP.NE.U32.AND UP3, UPT, UR8, URZ, UPT ;  /* 0x000000ff0800728c */ /* 0x004fe4000bf65070 */
[----:B------:R-:W-:Y:S02]  /*4100*/  UIADD3 UR25, UPT, UPT, UR7, 0x30, URZ ;  /* 0x0000003007197890 */ /* 0x000fe4000fffe0ff */
[----:B---3--:R-:W-:Y:S01]  /*4110*/  UISETP.NE.U32.AND UP4, UPT, UR4, URZ, UPT ;  /* 0x000000ff0400728c */ /* 0x008fe2000bf85070 */
[----:B------:R-:W2:Y:S01]  /*4120*/  LDC R18, c[0x0][0xb20] ;  /* 0x0002c800ff127b82 */ /* 0x000ea20000000800 */
[----:B-1----:R-:W-:Y:S01]  /*4130*/  ISETP.NE.AND P1, PT, R0, 0x1, PT ;  /* 0x000000010000780c */ /* 0x002fe20003f25270 */
[----:B------:R-:W-:-:S02]  /*4140*/  UISETP.NE.AND.EX UP3, UPT, UR9, URZ, UPT, UP3 ;  /* 0x000000ff0900728c */ /* 0x000fc4000bf65330 */
[----:B------:R-:W-:Y:S02]  /*4150*/  UPRMT UR13, UR37, 0x654, UR13 ;  /* 0x00000654250d7896 */ /* 0x000fe4000800000d */
[----:B------:R-:W-:Y:S02]  /*4160*/  UISETP.NE.AND.EX UP4, UPT, UR5, URZ, UPT, UP4 ;  /* 0x000000ff0500728c */ /* 0x000fe4000bf85340 */
[----:B------:R-:W1:Y:S08]  /*4170*/  LDC.64 R32, c[0x0][0x348] ;  /* 0x0000d200ff207b82 */ /* 0x000e700000000a00 */
[----:B------:R-:W3:Y:S08]  /*4180*/  LDC.64 R16, c[0x0][0xb10] ;  /* 0x0002c400ff107b82 */ /* 0x000ef00000000a00 */
[----:B------:R-:W1:Y:S08]  /*4190*/  LDC.64 R6, c[0x0][0xb18] ;  /* 0x0002c600ff067b82 */ /* 0x000e700000000a00 */
[----:B------:R-:W1:Y:S08]  /*41a0*/  LDC.64 R4, c[0x0][0xb28] ;  /* 0x0002ca00ff047b82 */ /* 0x000e700000000a00 */
[----:B--2-4-:R-:W1:Y:S02]  /*41b0*/  LDC R22, c[0x0][0x374] ;  /* 0x0000dd00ff167b82 */ /* 0x014e640000000800 */
.L_x_93:
[C---:B------:R-:W-:Y:S02]  /*41c0*/  LEA R0, R30.reuse, UR7, 0x3 ;  /* 0x000000071e007c11 */ /* 0x040fe4000f8e18ff */
[----:B------:R-:W-:Y:S02]  /*41d0*/  SHF.L.U32 R3, R29, 0x1f, RZ ;  /* 0x0000001f1d037819 */ /* 0x000fe400000006ff */
[----:B------:R-:W-:Y:S02]  /*41e0*/  LEA R24, R30, UR7, 0x4 ;  /* 0x000000071e187c11 */ /* 0x000fe4000f8e20ff */
[----:B--2---:R-:W2:Y:S02]  /*41f0*/  SYNCS.PHASECHK.TRANS64.TRYWAIT P0, [R0+URZ+0x60], R3 ;  /* 0x00006003000075a7 */ /* 0x004ea400080011ff */
[----:B--2---:R-:W-:Y:S05]  /*4200*/  @!P0 BRA `(.L_x_85) ;  /* 0x0000003c009c8947 */ /* 0x004fea0003800000 */
.L_x_150:
[----:B------:R-:W-:Y:S01]  /*4210*/  ISETP.GE.AND P0, PT, R40, 0x1, PT ;  /* 0x000000012800780c */ /* 0x000fe20003f06270 */
[----:B------:R-:W4:Y:S01]  /*4220*/  LDS.128 R24, [R24+0xf0] ;  /* 0x0000f00018187984 */ /* 0x000f220000000c00 */
[----:B--2---:R-:W-:Y:S01]  /*4230*/  VIADD R0, R0, 0x70 ;  /* 0x0000007000007836 */ /* 0x004fe20000000000 */
[----:B------:R-:W-:Y:S01]  /*4240*/  @!PT LDS RZ, [RZ] ;  /* 0x00000000fffff984 */ /* 0x000fe20000000800 */
[----:B------:R-:W-:Y:S01]  /*4250*/  @!PT LDS RZ, [RZ] ;  /* 0x00000000fffff984 */ /* 0x000fe20000000800 */
[----:B------:R-:W-:Y:S01]  /*4260*/  @!PT LDS RZ, [RZ] ;  /* 0x00000000fffff984 */ /* 0x000fe20000000800 */
[----:B------:R-:W-:Y:S01]  /*4270*/  @!PT LDS RZ, [RZ] ;  /* 0x00000000fffff984 */ /* 0x000fe20000000800 */
[----:B------:R2:W-:Y:S06]  /*4280*/  MEMBAR.ALL.CTA ;  /* 0x0000000000007992 */ /* 0x0005ec0000008000 */
[----:B--2---:R-:W2:Y:S01]  /*4290*/  FENCE.VIEW.ASYNC.S ;  /* 0x00000000000073c6 */ /* 0x004ea20000000000 */
[----:B------:R-:W-:Y:S04]  /*42a0*/  PRMT R0, RZ, 0x654, R0 ;  /* 0x00000654ff007816 */ /* 0x000fe80000000000 */
[----:B--2---:R2:W-:Y:S01]  /*42b0*/  SYNCS.ARRIVE.TRANS64.RED.A1T0 RZ, [R0+URZ], RZ ;  /* 0x000000ff00ff79a7 */ /* 0x0045e200081004ff */
[----:B----4-:R-:W-:Y:S11]  /*42c0*/  LOP3.LUT P3, RZ, R26, 0x1, RZ, 0xc0, !PT ;  /* 0x000000011aff7812 */ /* 0x010ff6000786c0ff */
[----:B------:R-:W-:Y:S02]  /*42d0*/  @!UPT UIADD3 URZ, UPT, UPT, URZ, URZ, URZ ;  /* 0x000000fffffff290 */ /* 0x000fe4000fffe0ff */
[----:B------:R-:W-:Y:S02]  /*42e0*/  @P3 MOV R13, R24 ;  /* 0x00000018000d3202 */ /* 0x000fe40000000f00 */
[----:B------:R-:W-:Y:S01]  /*42f0*/  @P3 LOP3.LUT R8, R25, 0xffff, RZ, 0xc0, !PT ;  /* 0x0000ffff19083812 */ /* 0x000fe200078ec0ff */
[----:B--2---:R-:W-:Y:S06]  /*4300*/  @!P0 BRA `(.L_x_86) ;  /* 0x0000000000a48947 */ /* 0x004fec0003800000 */
[----:B-1----:R-:W-:Y:S01]  /*4310*/  IMAD.HI.U32 R35, R22, R7, RZ ;  /* 0x0000000716237227 */ /* 0x002fe200078e00ff */
[----:B------:R-:W-:Y:S02]  /*4320*/  ISETP.NE.AND P0, PT, R6, 0x1, PT ;  /* 0x000000010600780c */ /* 0x000fe40003f05270 */
[----:B------:R-:W-:Y:S01]  /*4330*/  ISETP.NE.AND P2, PT, R40, 0x1, PT ;  /* 0x000000012800780c */ /* 0x000fe20003f45270 */
[----:B---3--:R-:W-:Y:S01]  /*4340*/  IMAD.HI.U32 R34, R19, R16, RZ ;  /* 0x0000001013227227 */ /* 0x008fe200078e00ff */
[----:B------:R-:W-:Y:S02]  /*4350*/  SHF.R.U32.HI R35, RZ, R18, R35 ;  /* 0x00000012ff237219 */ /* 0x000fe40000011623 */
[----:B------:R-:W-:Y:S01]  /*4360*/  ISETP.NE.AND P4, PT, R2, 0x1, PT ;  /* 0x000000010200780c */ /* 0x000fe20003f85270 */
[----:B------:R-:W-:Y:S01]  /*4370*/  IMAD.HI.U32 R36, R13, R16, RZ ;  /* 0x000000100d247227 */ /* 0x000fe200078e00ff */
[----:B------:R-:W-:Y:S02]  /*4380*/  SHF.R.U32.HI R34, RZ, R17, R34 ;  /* 0x00000011ff227219 */ /* 0x000fe40000011622 */
[----:B------:R-:W-:Y:S01]  /*4390*/  SEL R3, R22, R35, !P0 ;  /* 0x0000002316037207 */ /* 0x000fe20004000000 */
[C---:B------:R-:W-:Y:S01]  /*43a0*/  IMAD.HI.U32 R35, R8.reuse, R7, RZ ;  /* 0x0000000708237227 */ /* 0x040fe200078e00ff */
[----:B------:R-:W-:Y:S02]  /*43b0*/  SEL R11, R19, R34, !P4 ;  /* 0x00000022130b7207 */ /* 0x000fe40006000000 */
[----:B------:R-:W-:Y:S01]  /*43c0*/  SHF.R.U32.HI R36, RZ, R17, R36 ;  /* 0x00000011ff247219 */ /* 0x000fe20000011624 */
[----:B------:R-:W-:Y:S01]  /*43d0*/  IMAD.HI.U32 R38, R3, R4, RZ ;  /* 0x0000000403267227 */ /* 0x000fe200078e00ff */
[----:B------:R-:W-:Y:S03]  /*43e0*/  SHF.R.U32.HI R35, RZ, R18, R35 ;  /* 0x00000012ff237219 */ /* 0x000fe60000011623 */
[----:B------:R-:W-:Y:S01]  /*43f0*/  IMAD.HI.U32 R34, R11, R4, RZ ;  /* 0x000000040b227227 */ /* 0x000fe200078e00ff */
[----:B------:R-:W-:Y:S02]  /*4400*/  @P2 SHF.R.U32.HI R3, RZ, R5, R38 ;  /* 0x00000005ff032219 */ /* 0x000fe40000011626 */
[----:B------:R-:W-:Y:S02]  /*4410*/  SEL R9, R8, R35, !P0 ;  /* 0x0000002308097207 */ /* 0x000fe40004000000 */
[----:B------:R-:W-:Y:S01]  /*4420*/  @P2 SHF.R.U32.HI R11, RZ, R5, R34 ;  /* 0x00000005ff0b2219 */ /* 0x000fe20000011622 */
[C---:B------:R-:W-:Y:S01]  /*4430*/  IMAD R10, R40.reuse, R3, RZ ;  /* 0x00000003280a7224 */ /* 0x040fe200078e02ff */
[----:B------:R-:W-:Y:S01]  /*4440*/  SEL R3, R13, R36, !P4 ;  /* 0x000000240d037207 */ /* 0x000fe20006000000 */
[C---:B------:R-:W-:Y:S03]  /*4450*/  IMAD.HI.U32 R14, R9.reuse, R4, RZ ;  /* 0x00000004090e7227 */ /* 0x040fe600078e00ff */
[----:B------:R-:W-:Y:S01]  /*4460*/  ISETP.GE.AND P0, PT, R9, R10, PT ;  /* 0x0000000a0900720c */ /* 0x000fe20003f06270 */
[C---:B------:R-:W-:Y:S01]  /*4470*/  IMAD R12, R40.reuse, R11, RZ ;  /* 0x0000000b280c7224 */ /* 0x040fe200078e02ff */
[-C--:B------:R-:W-:Y:S04]  /*4480*/  SHF.R.U32.HI R14, RZ, R5.reuse, R14 ;  /* 0x00000005ff0e7219 */ /* 0x080fe8000001160e */
[----:B------:R-:W-:Y:S02]  /*4490*/  ISETP.GE.OR P0, PT, R3, R12, P0 ;  /* 0x0000000c0300720c */ /* 0x000fe40000706670 */
[----:B------:R-:W-:Y:S05]  /*44a0*/  SEL R15, R9, R14, !P2 ;  /* 0x0000000e090f7207 */ /* 0x000fea0005000000 */
[----:B------:R-:W-:Y:S04]  /*44b0*/  IMAD.MOV R14, RZ, RZ, -R15 ;  /* 0x000000ffff0e7224 */ /* 0x000fe800078e0a0f */
[----:B------:R-:W-:Y:S02]  /*44c0*/  IMAD R14, R40, R14, R9 ;  /* 0x0000000e280e7224 */ /* 0x000fe400078e0209 */
[C---:B------:R-:W-:Y:S05]  /*44d0*/  @!P0 IMAD.HI.U32 R10, R3.reuse, R4, RZ ;  /* 0x00000004030a8227 */ /* 0x040fea00078e00ff */
[----:B------:R-:W-:Y:S04]  /*44e0*/  @!P0 SHF.R.U32.HI R10, RZ, R5, R10 ;  /* 0x00000005ff0a8219 */ /* 0x000fe8000001160a */
[----:B------:R-:W-:Y:S01]  /*44f0*/  @!P0 SEL R0, R3, R10, !P2 ;  /* 0x0000000a03008207 */ /* 0x000fe20005000000 */
[----:B------:R-:W-:Y:S03]  /*4500*/  IMAD.MOV R10, RZ, RZ, -R3 ;  /* 0x000000ffff0a7224 */ /* 0x000fe600078e0a03 */
[----:B------:R-:W-:Y:S01]  /*4510*/  @!P0 IADD3 R15, PT, PT, R15, -R0, RZ ;  /* 0x800000000f0f8210 */ /* 0x000fe20007ffe0ff */
[----:B------:R-:W-:Y:S01]  /*4520*/  @!P0 IMAD R0, R11, R14, R0 ;  /* 0x0000000e0b008224 */ /* 0x000fe200078e0200 */
[----:B------:R-:W-:Y:S01]  /*4530*/  IADD3 R11, PT, PT, -R9, RZ, RZ ;  /* 0x000000ff090b7210 */ /* 0x000fe20007ffe1ff */
[----:B------:R-:W-:Y:S02]  /*4540*/  IMAD R13, R2, R10, R13 ;  /* 0x0000000a020d7224 */ /* 0x000fe400078e020d */
[----:B------:R-:W-:Y:S02]  /*4550*/  @!P0 IMAD R9, R15, R40, R3 ;  /* 0x000000280f098224 */ /* 0x000fe400078e0203 */
[----:B------:R-:W-:Y:S02]  /*4560*/  @!P0 IMAD.MOV.U32 R3, RZ, RZ, R0 ;  /* 0x000000ffff038224 */ /* 0x000fe400078e0000 */
[----:B------:R-:W-:Y:S02]  /*4570*/  IMAD R8, R6, R11, R8 ;  /* 0x0000000b06087224 */ /* 0x000fe400078e0208 */
[----:B------:R-:W-:Y:S02]  /*4580*/  IMAD R13, R3, R2, R13 ;  /* 0x00000002030d7224 */ /* 0x000fe400078e020d */
[----:B------:R-:W-:Y:S02]  /*4590*/  IMAD R8, R9, R6, R8 ;  /* 0x0000000609087224 */ /* 0x000fe400078e0208 */
.L_x_86:
[----:B------:R-:W-:Y:S05]  /*45a0*/  BRA.U UP1, `(.L_x_87) ;  /* 0x0000000101107547 */ /* 0x000fea000b800000 */
[----:B------:R-:W-:Y:S04]  /*45b0*/  MOV R0, UR6 ;  /* 0x0000000600007c02 */ /* 0x000fe80008000f00 */
[----:B------:R-:W-:Y:S04]  /*45c0*/  SHF.L.U32 R3, R0, 0x1f, RZ ;  /* 0x0000001f00037819 */ /* 0x000fe800000006ff */
[----:B------:R-:W2:Y:S02]  /*45d0*/  SYNCS.PHASECHK.TRANS64.TRYWAIT P0, [UR7+0x58], R3 ;  /* 0x00005803ff0075a7 */ /* 0x000ea40008001107 */
[----:B--2---:R-:W-:Y:S05]  /*45e0*/  @!P0 BRA `(.L_x_88) ;  /* 0x0000003800b88947 */ /* 0x004fea0003800000 */
.L_x_87:
[----:B------:R-:W-:Y:S02]  /*45f0*/  R2UR UR26, R20 ;  /* 0x00000000141a72ca */ /* 0x000fe400000e0000 */
[----:B------:R-:W-:Y:S02]  /*4600*/  R2UR UR27, R21 ;  /* 0x00000000151b72ca */ /* 0x000fe400000e0000 */
[----:B------:R-:W-:Y:S02]  /*4610*/  ISETP.NE.U32.AND P2, PT, RZ, UR4, PT ;  /* 0x00000004ff007c0c */ /* 0x000fe4000bf45070 */
[----:B------:R-:W-:Y:S02]  /*4620*/  SHF.L.U32 R12, R31, 0x1f, RZ ;  /* 0x0000001f1f0c7819 */ /* 0x000fe400000006ff */
[----:B------:R-:W-:Y:S05]  /*4630*/  ISETP.NE.AND.EX P2, PT, RZ, UR5, PT, P2 ;  /* 0x00000005ff007c0c */ /* 0x000fea000bf45320 */
[----:B------:R-:W-:Y:S02]  /*4640*/  USHF.L.U32 UR26, UR26, 0x7, URZ ;  /* 0x000000071a1a7899 */ /* 0x000fe400080006ff */
[----:B------:R-:W-:Y:S01]  /*4650*/  USHF.L.U32 UR27, UR27, 0x6, URZ ;  /* 0x000000061b1b7899 */ /* 0x000fe200080006ff */
[----:B------:R-:W-:Y:S11]  /*4660*/  BRA.U !UP4, `(.L_x_89) ;  /* 0x000000010c347547 */ /* 0x000ff6000b800000 */
[----:B------:R-:W-:Y:S01]  /*4670*/  UPLOP3.LUT UP0, UPT, UPT, UPT, UP3, 0x80, 0x8 ;  /* 0x000000000008789c */ /* 0x000fe20003f0f030 */
[----:B--2---:R-:W-:Y:S02]  /*4680*/  HFMA2 R0, -RZ, RZ, 0, 5.9604644775390625e-08 ;  /* 0x00000001ff007431 */ /* 0x004fe400000001ff */
[----:B------:R-:W-:Y:S03]  /*4690*/  IMAD.MOV.U32 R95, RZ, RZ, 0x1 ;  /* 0x00000001ff5f7424 */ /* 0x000fe600078e00ff */
[----:B------:R-:W-:Y:S05]  /*46a0*/  PLOP3.LUT P0, PT, PT, PT, UP0, 0x80, 0x8 ;  /* 0x000000000008781c */ /* 0x000fea0003f0f008 */
[----:B------:R-:W2:Y:S01]  /*46b0*/  @UP0 LDCU.64 UR10, c[0x0][0x888] ;  /* 0x00011100ff0a07ac */ /* 0x000ea20008000a00 */
[----:B------:R-:W-:Y:S07]  /*46c0*/  @UP0 UIMAD UR8, UR36, UR4, URZ ;  /* 0x00000004240802a4 */ /* 0x000fee000f8e02ff */
[----:B------:R-:W-:Y:S01]  /*46d0*/  @!P0 PRMT R95, R0, 0x7610, R95 ;  /* 0x00007610005f8816 */ /* 0x000fe2000000005f */
[----:B--2---:R-:W-:Y:S03]  /*46e0*/  @UP0 UIMAD.WIDE UR10, UR8, 0x4, UR10 ;  /* 0x00000004080a08a5 */ /* 0x004fe6000f8e020a */
[----:B------:R-:W2:Y:S03]  /*46f0*/  @!UP0 LDCU UR8, c[0x0][0x880] ;  /* 0x00011000ff0887ac */ /* 0x000ea60008000800 */
[----:B------:R-:W-:Y:S01]  /*4700*/  IMAD.U32 R10, RZ, RZ, UR10 ;  /* 0x0000000aff0a7e24 */ /* 0x000fe2000f8e00ff */
[----:B------:R-:W-:Y:S05]  /*4710*/  MOV R11, UR11 ;  /* 0x0000000b000b7c02 */ /* 0x000fea0008000f00 */
[----:B-----5:R4:W5:Y:S02]  /*4720*/  @P0 LDG.E R49, desc[UR46][R10.64] ;  /* 0x0000002e0a310981 */ /* 0x020964000c1e1900 */
[----:B--2-4-:R-:W-:Y:S07]  /*4730*/  @!P0 IMAD.U32 R49, RZ, RZ, UR8 ;  /* 0x00000008ff318e24 */ /* 0x014fee000f8e00ff */
.L_x_89:
[----:B-----5:R-:W-:Y:S01]  /*4740*/  @!P2 FSETP.EQ.AND P0, PT, R49, RZ, PT ;  /* 0x000000ff3100a20b */ /* 0x020fe20003f02000 */
[----:B------:R-:W-:Y:S01]  /*4750*/  @!UPT UIADD3 URZ, UPT, UPT, URZ, URZ, URZ ;  /* 0x000000fffffff290 */ /* 0x000fe2000fffe0ff */
[----:B------:R-:W-:Y:S11]  /*4760*/  @!P2 BRA `(.L_x_90) ;  /* 0x000000000014a947 */ /* 0x000ff60003800000 */
[----:B------:R-:W-:Y:S02]  /*4770*/  LOP3.LUT P2, RZ, R95, 0xff, RZ, 0xc0, !PT ;  /* 0x000000ff5fff7812 */ /* 0x000fe4000784c0ff */
[----:B------:R-:W-:Y:S04]  /*4780*/  PLOP3.LUT P0, PT, PT, PT, UP0, 0x80, 0x8 ;  /* 0x000000000008781c */ /* 0x000fe80003f0f008 */
[----:B------:R-:W-:Y:S07]  /*4790*/  PLOP3.LUT P0, PT, P0, PT, PT, 0x8, 0x80 ;  /* 0x000000000080781c */ /* 0x000fee000070e170 */
[----:B------:R-:W-:Y:S11]  /*47a0*/  @P2 FSETP.EQ.AND P0, PT, R49, RZ, PT ;  /* 0x000000ff3100220b */ /* 0x000ff60003f02000 */
[----:B------:R-:W-:Y:S02]  /*47b0*/  @!UPT UIADD3 URZ, UPT, UPT, URZ, URZ, URZ ;  /* 0x000000fffffff290 */ /* 0x000fe4000fffe0ff */
.L_x_90:
[----:B------:R-:W4:Y:S01]  /*47c0*/  SYNCS.PHASECHK.TRANS64.TRYWAIT P2, [UR7+0x40], R12 ;  /* 0x0000400cff0075a7 */ /* 0x000f220008041107 */
[----:B------:R-:W-:Y:S04]  /*47d0*/  ELECT P4, URZ, PT ;  /* 0x0000000000ff782f */ /* 0x000fe80003880000 */
[----:B------:R-:W-:Y:S11]  /*47e0*/  PLOP3.LUT P4, PT, P0, P4, PT, 0xf2, 0x2f ;  /* 0x00000000002f781c */ /* 0x000ff60000789e72 */
[----:B------:R-:W-:Y:S02]  /*47f0*/  @!UPT UIADD3 URZ, UPT, UPT, URZ, URZ, URZ ;  /* 0x000000fffffff290 */ /* 0x000fe4000fffe0ff */
[----:B-1----:R-:W-:Y:S05]  /*4800*/  @!P4 IADD3 R21, P0, PT, R32, 0x580, RZ ;  /* 0x000005802015c810 */ /* 0x002fea0007f1e0ff */
[----:B------:R-:W-:Y:S01]  /*4810*/  @!P4 IMAD.X R20, RZ, RZ, R33, P0 ;  /* 0x000000ffff14c224 */ /* 0x000fe200000e0621 */
[----:B----4-:R-:W-:Y:S07]  /*4820*/  @!P2 BRA `(.L_x_91) ;  /* 0x000000380040a947 */ /* 0x010fee0003800000 */
.L_x_153:
[----:B------:R-:W4:Y:S01]  /*4830*/  LDC.64 R14, c[0x0][0xb10] ;  /* 0x0002c400ff0e7b82 */ /* 0x000f220000000a00 */
[----:B------:R-:W-:Y:S01]  /*4840*/  @!P4 R2UR UR9, R21 ;  /* 0x000000001509c2ca */ /* 0x000fe200000e0000 */
[----:B------:R-:W-:Y:S01]  /*4850*/  VOTEU.ALL UP1, P4 ;  /* 0x0000000000ff7886 */ /* 0x000fe20002020000 */
[----:B------:R-:W-:Y:S01]  /*4860*/  @!P4 R2UR UR8, R20 ;  /* 0x000000001408c2ca */ /* 0x000fe200000e0000 */
[----:B------:R-:W-:Y:S01]  /*4870*/  VOTEU.ALL UP2, P4 ;  /* 0x0000000000ff7886 */ /* 0x000fe20002040000 */
[----:B------:R-:W-:Y:S03]  /*4880*/  UMOV UR16, 0x0 ;  /* 0x0000000000107882 */ /* 0x000fe60000000000 */
[----:B------:R-:W5:Y:S01]  /*4890*/  LDC.64 R10, c[0x0][0xb18] ;  /* 0x0002c600ff0a7b82 */ /* 0x000f620000000a00 */
[----:B------:R-:W-:Y:S01]  /*48a0*/  @!UP1 UIADD3 UR24, UPT, UPT, UR7, 0x200, URZ ;  /* 0x0000020007189890 */ /* 0x000fe2000fffe0ff */
[----:B------:R-:W-:Y:S01]  /*48b0*/  @P3 SHF.R.U32.HI R28, RZ, 0x10, R25 ;  /* 0x00000010ff1c3819 */ /* 0x000fe20000011619 */
[----:B------:R-:W-:Y:S01]  /*48c0*/  UMOV UR17, 0x10000000 ;  /* 0x1000000000117882 */ /* 0x000fe20000000000 */
[----:B------:R-:W-:Y:S01]  /*48d0*/  UMOV UR28, UR36 ;  /* 0x00000024001c7c82 */ /* 0x000fe20008000000 */
[----:B------:R-:W-:Y:S03]  /*48e0*/  @!UP1 UIADD3 UR10, UPT, UPT, UR26, 0x40, URZ ;  /* 0x000000401a0a9890 */ /* 0x000fe6000fffe0ff */
[----:B--2---:R-:W2:Y:S01]  /*48f0*/  @!P1 LDC R0, c[0x0][0xb20] ;  /* 0x0002c800ff009b82 */ /* 0x004ea20000000800 */
[----:B------:R-:W-:Y:S01]  /*4900*/  UMOV UR11, UR27 ;  /* 0x0000001b000b7c82 */ /* 0x000fe20008000000 */
[----:B------:R-:W-:Y:S01]  /*4910*/  IMAD.U32 R20, RZ, RZ, UR9 ;  /* 0x00000009ff147e24 */ /* 0x000fe2000f8e00ff */
[----:B------:R-:W-:Y:S05]  /*4920*/  UMOV UR9, UR25 ;  /* 0x0000001900097c82 */ /* 0x000fea0008000000 */
[----:B-1----:R-:W1:Y:S01]  /*4930*/  @!P1 LDC R3, c[0x0][0xb0c] ;  /* 0x0002c300ff039b82 */ /* 0x002e620000000800 */
[----:B------:R-:W-:Y:S01]  /*4940*/  IMAD.U32 R21, RZ, RZ, UR8 ;  /* 0x00000008ff157e24 */ /* 0x000fe2000f8e00ff */
[----:B------:R-:W-:Y:S01]  /*4950*/  @!UP1 UIADD3 UR8, UPT, UPT, UR7, 0xa00, URZ ;  /* 0x00000a0007089890 */ /* 0x000fe2000fffe0ff */
[----:B------:R-:W-:Y:S01]  /*4960*/  @!P4 R2UR UR18, R20 ;  /* 0x000000001412c2ca */ /* 0x000fe200000e0000 */
[----:B------:R-:W-:Y:S01]  /*4970*/  VOTEU.ALL UP1, P4 ;  /* 0x0000000000ff7886 */ /* 0x000fe20002020000 */
[----:B------:R-:W-:Y:S01]  /*4980*/  @!P4 IMAD.MOV.U32 R20, RZ, RZ, 0x1000 ;  /* 0x00001000ff14c424 */ /* 0x000fe200078e00ff */
[----:B------:R-:W-:Y:S01]  /*4990*/  @!P4 R2UR UR19, R21 ;  /* 0x000000001513c2ca */ /* 0x000fe200000e0000 */
[----:B------:R-:W-:Y:S01]  /*49a0*/  UMOV UR12, UR36 ;  /* 0x00000024000c7c82 */ /* 0x000fe20008000000 */
[----:B------:R-:W-:Y:S01]  /*49b0*/  UPRMT UR14, UR37, 0x654, UR25 ;  /* 0x00000654250e7896 */ /* 0x000fe20008000019 */
[----:B------:R-:W-:Y:S10]  /*49c0*/  VIADD R30, R30, 0x1 ;  /* 0x000000011e1e7836 */ /* 0x000ff40000000000 */
[----:B------:R1:W-:Y:S02]  /*49d0*/  @!UP2 UTMALDG.3D [UR24], [UR18], desc[UR16] ;  /* 0x000010181200a5b4 */ /* 0x0003e40008011000 */
[----:B-1----:R-:W-:Y:S01]  /*49e0*/  @!P1 ISETP.NE.AND P2, PT, R3, 0x1, PT ;  /* 0x000000010300980c */ /* 0x002fe20003f45270 */
[C---:B----4-:R-:W-:Y:S01]  /*49f0*/  @!P1 IMAD.HI.U32 R14, R13.reuse, R14, RZ ;  /* 0x0000000e0d0e9227 */ /* 0x050fe200078e00ff */
[----:B-----5:R-:W-:Y:S01]  /*4a00*/  @!P1 ISETP.NE.AND P0, PT, R10, 0x1, PT ;  /* 0x000000010a00980c */ /* 0x020fe20003f05270 */
[----:B------:R1:W-:Y:S01]  /*4a10*/  @!UP1 UTMALDG.3D [UR8], [UR18], desc[UR16] ;  /* 0x00001008120095b4 */ /* 0x0003e20008011000 */
[----:B------:R1:W-:Y:S01]  /*4a20*/  @!P4 SYNCS.ARRIVE.TRANS64.RED.A0TR RZ, [UR7+0x30], R20 ;  /* 0x00003014ffffc9a7 */ /* 0x0003e20008300407 */
[C---:B------:R-:W-:Y:S01]  /*4a30*/  @!P1 IMAD.HI.U32 R11, R8.reuse, R11, RZ ;  /* 0x0000000b080b9227 */ /* 0x040fe200078e00ff */
[----:B------:R-:W-:Y:S04]  /*4a40*/  @!P1 SHF.R.U32.HI R14, RZ, R15, R14 ;  /* 0x0000000fff0e9219 */ /* 0x000fe8000001160e */
[----:B--2---:R-:W-:Y:S02]  /*4a50*/  @!P1 SHF.R.U32.HI R9, RZ, R0, R11 ;  /* 0x00000000ff099219 */ /* 0x004fe4000001160b */
[----:B------:R-:W-:Y:S02]  /*4a60*/  @!P1 SEL R14, R13, R14, !P2 ;  /* 0x0000000e0d0e9207 */ /* 0x000fe40005000000 */
[----:B------:R-:W-:Y:S05]  /*4a70*/  @!P1 SEL R9, R8, R9, !P0 ;  /* 0x0000000908099207 */ /* 0x000fea0004000000 */
[----:B------:R-:W-:Y:S01]  /*4a80*/  @!P1 IMAD.IADD R0, R9, 0x1, -R14 ;  /* 0x0000000109009824 */ /* 0x000fe200078e0a0e */
[----:B------:R-:W-:Y:S01]  /*4a90*/  SYNCS.ARRIVE.TRANS64.RED.A1T0 RZ, [UR14], RZ ;  /* 0x000000ffffff79a7 */ /* 0x000fe2000810040e */
[----:B------:R-:W-:Y:S02]  /*4aa0*/  @!P1 IMAD.IADD R9, R14, 0x1, -R9 ;  /* 0x000000010e099824 */ /* 0x000fe400078e0a09 */
[----:B------:R-:W-:Y:S02]  /*4ab0*/  @!P1 IMAD R13, R0, R3, R13 ;  /* 0x00000003000d9224 */ /* 0x000fe400078e020d */
[----:B------:R-:W-:Y:S01]  /*4ac0*/  @!P1 IMAD R8, R9, R10, R8 ;  /* 0x0000000a09089224 */ /* 0x000fe200078e0208 */
[----:B------:R-:W2:Y:S02]  /*4ad0*/  SYNCS.PHASECHK.TRANS64.TRYWAIT P5, [UR7+0x48], R12 ;  /* 0x0000480cff0075a7 */ /* 0x000ea400080a1107 */
[----:B-12---:R-:W-:Y:S05]  /*4ae0*/  @!P5 BRA `(.L_x_92) ;  /* 0x0000003400a8d947 */ /* 0x006fea0003800000 */
.L_x_155:
[----:B-1----:R-:W-:Y:S01]  /*4af0*/  @!P4 IADD3 R3, P0, PT, R32, 0x580, RZ ;  /* 0x000005802003c810 */ /* 0x002fe20007f1e0ff */
[----:B------:R-:W-:Y:S01]  /*4b00*/  VOTEU.ALL UP1, P4 ;  /* 0x0000000000ff7886 */ /* 0x000fe20002020000 */
[----:B------:R-:W-:Y:S01]  /*4b10*/  VOTEU.ALL UP2, P4 ;  /* 0x0000000000ff7886 */ /* 0x000fe20002040000 */
[----:B------:R-:W-:Y:S01]  /*4b20*/  UMOV UR14, 0x0 ;  /* 0x00000000000e7882 */ /* 0x000fe20000000000 */
[----:B------:R-:W-:Y:S01]  /*4b30*/  @!P4 R2UR UR9, R3 ;  /* 0x000000000309c2ca */ /* 0x000fe200000e0000 */
[----:B------:R-:W-:Y:S01]  /*4b40*/  @!P4 IMAD.X R0, RZ, RZ, R33, P0 ;  /* 0x000000ffff00c224 */ /* 0x000fe200000e0621 */
[----:B------:R-:W-:Y:S01]  /*4b50*/  @!UP1 UIADD3 UR17, UPT, UPT, UR7, 0x38, URZ ;  /* 0x0000003807119890 */ /* 0x000fe2000fffe0ff */
[----:B------:R-:W-:Y:S01]  /*4b60*/  ISETP.NE.AND P0, PT, R30, 0x2, PT ;  /* 0x000000021e00780c */ /* 0x000fe20003f05270 */
[----:B------:R-:W-:Y:S01]  /*4b70*/  @!UP1 UIADD3 UR18, UPT, UPT, UR26, 0x20, URZ ;  /* 0x000000201a129890 */ /* 0x000fe2000fffe0ff */
[----:B------:R-:W-:Y:S01]  /*4b80*/  LOP3.LUT R31, R31, 0x1, RZ, 0x3c, !PT ;  /* 0x000000011f1f7812 */ /* 0x000fe200078e3cff */
[----:B------:R-:W-:Y:S01]  /*4b90*/  @!UP1 UIADD3 UR16, UPT, UPT, UR7, 0x1200, URZ ;  /* 0x0000120007109890 */ /* 0x000fe2000fffe0ff */
[----:B------:R-:W-:Y:S01]  /*4ba0*/  @!P4 R2UR UR8, R0 ;  /* 0x000000000008c2ca */ /* 0x000fe200000e0000 */
[----:B------:R-:W-:Y:S01]  /*4bb0*/  UMOV UR15, 0x10000000 ;  /* 0x10000000000f7882 */ /* 0x000fe20000000000 */
[----:B------:R-:W-:Y:S01]  /*4bc0*/  UMOV UR19, UR27 ;  /* 0x0000001b00137c82 */ /* 0x000fe20008000000 */
[----:B------:R-:W-:Y:S01]  /*4bd0*/  UMOV UR20, UR36 ;  /* 0x0000002400147c82 */ /* 0x000fe20008000000 */
[----:B------:R-:W-:Y:S01]  /*4be0*/  @!UP1 UIADD3 UR10, UPT, UPT, UR26, 0x60, URZ ;  /* 0x000000601a0a9890 */ /* 0x000fe2000fffe0ff */
[----:B------:R-:W-:Y:S01]  /*4bf0*/  SEL R0, RZ, 0x1, P0 ;  /* 0x00000001ff007807 */ /* 0x000fe20000000000 */
[----:B------:R-:W-:Y:S01]  /*4c00*/  IMAD.U32 R10, RZ, RZ, UR9 ;  /* 0x00000009ff0a7e24 */ /* 0x000fe2000f8e00ff */
[----:B------:R-:W-:Y:S01]  /*4c10*/  UMOV UR11, UR27 ;  /* 0x0000001b000b7c82 */ /* 0x000fe20008000000 */
[----:B------:R-:W-:Y:S01]  /*4c20*/  UMOV UR12, UR36 ;  /* 0x00000024000c7c82 */ /* 0x000fe20008000000 */
[----:B------:R-:W-:Y:S01]  /*4c30*/  UMOV UR9, UR17 ;  /* 0x0000001100097c82 */ /* 0x000fe20008000000 */
[----:B------:R-:W-:Y:S01]  /*4c40*/  @P3 R2UR UR36, R28 ;  /* 0x000000001c2432ca */ /* 0x000fe200000e0000 */
[----:B------:R-:W-:Y:S01]  /*4c50*/  IMAD.IADD R20, R8, 0x1, R94 ;  /* 0x0000000108147824 */ /* 0x000fe200078e025e */
[----:B------:R-:W-:Y:S01]  /*4c60*/  @!P4 R2UR UR22, R10 ;  /* 0x000000000a16c2ca */ /* 0x000fe200000e0000 */
[----:B------:R-:W-:Y:S01]  /*4c70*/  IMAD.U32 R11, RZ, RZ, UR8 ;  /* 0x00000008ff0b7e24 */ /* 0x000fe2000f8e00ff */
[----:B------:R-:W-:Y:S01]  /*4c80*/  @!UP1 UIADD3 UR8, UPT, UPT, UR7, 0x1a00, URZ ;  /* 0x00001a0007089890 */ /* 0x000fe2000fffe0ff */
[----:B------:R-:W-:Y:S01]  /*4c90*/  LOP3.LUT R29, R29, R0, RZ, 0x3c, !PT ;  /* 0x000000001d1d7212 */ /* 0x000fe200078e3cff */
[----:B------:R-:W-:Y:S01]  /*4ca0*/  VOTEU.ALL UP1, P4 ;  /* 0x0000000000ff7886 */ /* 0x000fe20002020000 */
[----:B------:R-:W-:Y:S01]  /*4cb0*/  IMAD.IADD R21, R13, 0x1, R96 ;  /* 0x000000010d157824 */ /* 0x000fe200078e0260 */
[----:B------:R-:W-:Y:S02]  /*4cc0*/  @!P4 R2UR UR23, R11 ;  /* 0x000000000b17c2ca */ /* 0x000fe400000e0000 */
[----:B------:R-:W-:Y:S11]  /*4cd0*/  SEL R30, R30, RZ, P0 ;  /* 0x000000ff1e1e7207 */ /* 0x000ff60000000000 */
[----:B------:R2:W-:Y:S01]  /*4ce0*/  @!UP2 UTMALDG.3D [UR16], [UR22], desc[UR14] ;  /* 0x00000e101600a5b4 */ /* 0x0005e20008011000 */
[----:B------:R2:W-:Y:S01]  /*4cf0*/  @!UP1 UTMALDG.3D [UR8], [UR22], desc[UR14] ;  /* 0x00000e08160095b4 */ /* 0x0005e20008011000 */
[----:B------:R2:W-:Y:S01]  /*4d00*/  @!P4 SYNCS.ARRIVE.TRANS64.RED.A0TR RZ, [UR7+0x38], R23 ;  /* 0x00003817ffffc9a7 */ /* 0x0005e20008300407 */
[----:B------:R-:W-:Y:S01]  /*4d10*/  UPLOP3.LUT UP1, UPT, UPT, UPT, UPT, 0x80, 0x8 ;  /* 0x000000000008789c */ /* 0x000fe20003f2f070 */
[----:B------:R-:W-:Y:S01]  /*4d20*/  SYNCS.ARRIVE.TRANS64.RED.A1T0 RZ, [UR13], RZ ;  /* 0x000000ffffff79a7 */ /* 0x000fe2000810040d */
[----:B------:R-:W-:Y:S09]  /*4d30*/  @P3 BRA `(.L_x_93) ;  /* 0xfffffff400203947 */ /* 0x000ff2000383ffff */
[----:B------:R-:W-:-:S04]  /*4d40*/  SHF.L.U32 R3, R31, 0x1f, RZ ;  /* 0x0000001f1f037819 */ /* 0x000fc800000006ff */
[----:B------:R-:W1:Y:S02]  /*4d50*/  SYNCS.PHASECHK.TRANS64.TRYWAIT P0, [UR7+0x40], R3 ;  /* 0x00004003ff0075a7 */ /* 0x000e640008001107 */
[----:B-1----:R-:W-:Y:S05]  /*4d60*/  @!P0 BRA `(.L_x_94) ;  /* 0x0000003400208947 */ /* 0x002fea0003800000 */
.L_x_157:
[----:B-1----:R-:W-:-:S07]  /*4d70*/  MOV R0, UR7 ;  /* 0x0000000700007c02 */ /* 0x002fce0008000f00 */
.L_x_95:
[----:B-1----:R-:W-:-:S04]  /*4d80*/  SHF.L.U32 R3, R31, 0x1f, RZ ;  /* 0x0000001f1f037819 */ /* 0x002fc800000006ff */
[----:B------:R1:W4:Y:S03]  /*4d90*/  SYNCS.PHASECHK.TRANS64.TRYWAIT P0, [R0+URZ+0x48], R3 ;  /* 0x00004803000075a7 */ /* 0x00032600080011ff */
[----:B----4-:R-:W-:Y:S05]  /*4da0*/  @!P0 NANOSLEEP.SYNCS 0x989680 ;  /* 0x009896800000895d */ /* 0x010fea0003900000 */
[----:B------:R-:W4:Y:S02]  /*4db0*/  @!P0 SYNCS.PHASECHK.TRANS64 P0, [R0+URZ+0x48], R3 ;  /* 0x00004803000085a7 */ /* 0x000f2400080010ff */
[----:B--2-4-:R-:W-:Y:S05]  /*4dc0*/  @P0 EXIT ;  /* 0x000000000000094d */ /* 0x014fea0003800000 */
[----:B------:R-:W-:Y:S05]  /*4dd0*/  BRA `(.L_x_95) ;  /* 0xfffffffc00e87947 */ /* 0x000fea000383ffff */
.L_x_84:
[----:B------:R-:W-:-:S06]  /*4de0*/  UISETP.GE.AND UP1, UPT, UR10, 0x4, UPT ;  /* 0x000000040a00788c */ /* 0x000fcc000bf26270 */
[----:B------:R-:W-:-:S13]  /*4df0*/  PLOP3.LUT P0, PT, PT, PT, UP1, 0x80, 0x8 ;  /* 0x000000000008781c */ /* 0x000fda0003f0f018 */
[----:B------:R-:W-:Y:S05]  /*4e00*/  @!P0 EXIT ;  /* 0x000000000000894d */ /* 0x000fea0003800000 */
[----:B------:R-:W-:Y:S01]  /*4e10*/  BAR.SYNC.DEFER_BLOCKING 0x6, 0xa0 ;  /* 0x0182800000007b1d */ /* 0x000fe20000010000 */
[C---:B------:R-:W-:Y:S01]  /*4e20*/  IMAD.SHL.U32 R101, R109.reuse, 0x20, RZ ;  /* 0x000000206d657824 */ /* 0x040fe200078e00ff */
[----:B------:R-:W-:Y:S01]  /*4e30*/  CS2R R106, SRZ ;  /* 0x00000000006a7805 */ /* 0x000fe2000001ff00 */
[C---:B------:R-:W-:Y:S01]  /*4e40*/  IMAD.SHL.U32 R3, R109.reuse, 0x4, RZ ;  /* 0x000000046d037824 */ /* 0x040fe200078e00ff */
[----:B------:R-:W-:Y:S01]  /*4e50*/  CS2R R104, SRZ ;  /* 0x0000000000687805 */ /* 0x000fe2000001ff00 */
[----:B------:R-:W-:Y:S01]  /*4e60*/  IMAD.U32 R47, R109, 0x10000, RZ ;  /* 0x000100006d2f7824 */ /* 0x000fe200078e00ff */
[----:B------:R-:W-:Y:S02]  /*4e70*/  UMOV UR49, 0x400 ;  /* 0x0000040000317882 */ /* 0x000fe40000000000 */
[----:B------:R-:W1:Y:S01]  /*4e80*/  LDC R99, c[0x0][0x370] ;  /* 0x0000dc00ff637b82 */ /* 0x000e620000000800 */
[----:B------:R-:W-:Y:S01]  /*4e90*/  ULEA UR49, UR37, UR49, 0x18 ;  /* 0x0000003125317291 */ /* 0x000fe2000f8ec0ff */
[C---:B------:R-:W-:Y:S01]  /*4ea0*/  LOP3.LUT R2, R101.reuse, 0x80, RZ, 0xc0, !PT ;  /* 0x0000008065027812 */ /* 0x040fe200078ec0ff */
[----:B------:R-:W-:Y:S01]  /*4eb0*/  IMAD.SHL.U32 R5, R102, 0x400, RZ ;  /* 0x0000040066057824 */ /* 0x000fe200078e00ff */
[C---:B------:R-:W-:Y:S01]  /*4ec0*/  LOP3.LUT R100, R101.reuse, 0xb60, RZ, 0xc0, !PT ;  /* 0x00000b6065647812 */ /* 0x040fe200078ec0ff */
[----:B------:R-:W-:Y:S01]  /*4ed0*/  UIADD3 UR4, UPT, UPT, UR49, 0x2200, URZ ;  /* 0x0000220031047890 */ /* 0x000fe2000fffe0ff */
[----:B------:R-:W-:Y:S01]  /*4ee0*/  LOP3.LUT R3, R2, 0x10, R3, 0xf8, !PT ;  /* 0x0000001002037812 */ /* 0x000fe200078ef803 */
[----:B------:R-:W-:Y:S01]  /*4ef0*/  IMAD.SHL.U32 R2, R102, 0x200000, RZ ;  /* 0x0020000066027824 */ /* 0x000fe200078e00ff */
[----:B------:R-:W2:Y:S01]  /*4f00*/  LDC R42, c[0x0][0xb0c] ;  /* 0x0002c300ff2a7b82 */ /* 0x000ea20000000800 */
[----:B------:R-:W-:Y:S01]  /*4f10*/  LOP3.LUT R100, R100, 0x400, R5, 0xf8, !PT ;  /* 0x0000040064647812 */ /* 0x000fe200078ef805 */
[----:B------:R-:W-:Y:S01]  /*4f20*/  IMAD.MOV.U32 R44, RZ, RZ, RZ ;  /* 0x000000ffff2c7224 */ /* 0x000fe200078e00ff */
[----:B------:R-:W-:Y:S01]  /*4f30*/  LOP3.LUT P0, RZ, R101, 0x80, RZ, 0xc0, !PT ;  /* 0x0000008065ff7812 */ /* 0x000fe2000780c0ff */
[----:B------:R-:W-:Y:S01]  /*4f40*/  IMAD.MOV.U32 R112, RZ, RZ, RZ ;  /* 0x000000ffff707224 */ /* 0x000fe200078e00ff */
[----:B------:R-:W-:Y:S01]  /*4f50*/  LOP3.LUT R2, R2, 0x200000, RZ, 0xc0, !PT ;  /* 0x0020000002027812 */ /* 0x000fe200078ec0ff */
[----:B------:R-:W-:Y:S01]  /*4f60*/  IMAD.U32 R108, RZ, RZ, UR4 ;  /* 0x00000004ff6c7e24 */ /* 0x000fe2000f8e00ff */
[----:B------:R-:W-:Y:S01]  /*4f70*/  LOP3.LUT R100, R100, R3, RZ, 0xfc, !PT ;  /* 0x0000000364647212 */ /* 0x000fe200078efcff */
[----:B------:R-:W3:Y:S01]  /*4f80*/  LDC R97, c[0x0][0xb20] ;  /* 0x0002c800ff617b82 */ /* 0x000ee20000000800 */
[----:B------:R-:W4:Y:S01]  /*4f90*/  LDS R0, [UR49+0x110] ;  /* 0x00011031ff007984 */ /* 0x000f220008000800 */
[----:B------:R-:W-:Y:S01]  /*4fa0*/  LOP3.LUT R47, R2, 0x400000, R47, 0xf8, !PT ;  /* 0x00400000022f7812 */ /* 0x000fe200078ef82f */
[----:B------:R-:W1:Y:S01]  /*4fb0*/  LDCU.64 UR52, c[0x0][0x348] ;  /* 0x00006900ff3477ac */ /* 0x000e620008000a00 */
[----:B------:R-:W-:-:S02]  /*4fc0*/  P2R R2, PR, RZ, 0x1 ;  /* 0x00000001ff027803 */ /* 0x000fc40000000000 */
[----:B------:R-:W-:Y:S01]  /*4fd0*/  LOP3.LUT R109, R109, 0x60, RZ, 0xc0, !PT ;  /* 0x000000606d6d7812 */ /* 0x000fe200078ec0ff */
[----:B------:R-:W1:Y:S01]  /*4fe0*/  LDCU.64 UR38, c[0x0][0x888] ;  /* 0x00011100ff2677ac */ /* 0x000e620008000a00 */
[----:B------:R-:W1:Y:S01]  /*4ff0*/  LDC R41, c[0x0][0xb30] ;  /* 0x0002cc00ff297b82 */ /* 0x000e620000000800 */
[----:B------:R-:W1:Y:S01]  /*5000*/  LDCU.64 UR44, c[0x0][0x890] ;  /* 0x00011200ff2c77ac */ /* 0x000e620008000a00 */
[----:B------:R-:W-:-:S06]  /*5010*/  UIADD3 UR48, UPT, UPT, UR49, 0x200, URZ ;  /* 0x0000020031307890 */ /* 0x000fcc000fffe0ff */
[----:B------:R-:W1:Y:S08]  /*5020*/  LDC.64 R92, c[0x0][0xb10] ;  /* 0x0002c400ff5c7b82 */ /* 0x000e700000000a00 */
[----:B------:R-:W1:Y:S08]  /*5030*/  LDC.64 R38, c[0x0][0xb18] ;  /* 0x0002c600ff267b82 */ /* 0x000e700000000a00 */
[----:B------:R-:W1:Y:S08]  /*5040*/  LDC.64 R36, c[0x0][0xb28] ;  /* 0x0002ca00ff247b82 */ /* 0x000e700000000a00 */
[----:B------:R-:W1:Y:S01]  /*5050*/  LDC.64 R90, c[0x0][0x8b0] ;  /* 0x00022c00ff5a7b82 */ /* 0x000e620000000a00 */
[----:B----4-:R-:W-:-:S07]  /*5060*/  IMAD.IADD R47, R0, 0x1, R47 ;  /* 0x00000001002f7824 */ /* 0x010fce00078e022f */
[----:B------:R-:W4:Y:S08]  /*5070*/  LDC.64 R88, c[0x0][0x8a8] ;  /* 0x00022a00ff587b82 */ /* 0x000f300000000a00 */
[----:B--23--:R-:W1:Y:S02]  /*5080*/  LDC R98, c[0x0][0x374] ;  /* 0x0000dd00ff627b82 */ /* 0x00ce640000000800 */
.L_x_121:
[----:B------:R-:W-:Y:S02]  /*5090*/  LEA R0, R112, UR49, 0x3 ;  /* 0x0000003170007c11 */ /* 0x000fe4000f8e18ff */
[----:B------:R-:W-:Y:S02]  /*50a0*/  SHF.L.U32 R3, R106, 0x1f, RZ ;  /* 0x0000001f6a037819 */ /* 0x000fe400000006ff */
[----:B------:R-:W-:Y:S02]  /*50b0*/  LEA R16, R112, UR49, 0x4 ;  /* 0x0000003170107c11 */ /* 0x000fe4000f8e20ff */
[----:B------:R-:W2:Y:S02]  /*50c0*/  SYNCS.PHASECHK.TRANS64.TRYWAIT P0, [R0+URZ+0x60], R3 ;  /* 0x00006003000075a7 */ /* 0x000ea400080011ff */
[----:B-12---:R-:W-:Y:S05]  /*50d0*/  @!P0 BRA `(.L_x_96) ;  /* 0x00000030005c8947 */ /* 0x006fea0003800000 */
.L_x_158:
[----:B------:R-:W3:Y:S01]  /*50e0*/  LDC.64 R12, c[0x0][0xb10] ;  /* 0x0002c400ff0c7b82 */ /* 0x000ee20000000a00 */
[----:B------:R-:W4:Y:S01]  /*50f0*/  LDS.128 R16, [R16+0xf0] ;  /* 0x0000f00010107984 */ /* 0x000f220000000c00 */
[----:B-1----:R-:W-:Y:S01]  /*5100*/  ISETP.NE.AND P1, PT, R41, 0x1, PT ;  /* 0x000000012900780c */ /* 0x002fe20003f25270 */
[----:B--2---:R-:W-:Y:S01]  /*5110*/  VIADD R0, R0, 0x70 ;  /* 0x0000007000007836 */ /* 0x004fe20000000000 */
[----:B------:R-:W-:Y:S04]  /*5120*/  ISETP.GE.AND P0, PT, R40, 0x1, PT ;  /* 0x000000012800780c */ /* 0x000fe80003f06270 */
[----:B------:R-:W1:Y:S01]  /*5130*/  LDC.64 R10, c[0x0][0xb18] ;  /* 0x0002c600ff0a7b82 */ /* 0x000e620000000a00 */
[----:B------:R-:W-:Y:S01]  /*5140*/  PRMT R0, RZ, 0x654, R0 ;  /* 0x00000654ff007816 */ /* 0x000fe20000000000 */
[----:B------:R-:W-:Y:S01]  /*5150*/  @!PT LDS RZ, [RZ] ;  /* 0x00000000fffff984 */ /* 0x000fe20000000800 */
[----:B------:R-:W-:Y:S01]  /*5160*/  @!PT LDS RZ, [RZ] ;  /* 0x00000000fffff984 */ /* 0x000fe20000000800 */
[----:B------:R-:W-:Y:S01]  /*5170*/  @!PT LDS RZ, [RZ] ;  /* 0x00000000fffff984 */ /* 0x000fe20000000800 */
[----:B------:R-:W-:Y:S01]  /*5180*/  @!PT LDS RZ, [RZ] ;  /* 0x00000000fffff984 */ /* 0x000fe20000000800 */
[----:B------:R2:W-:Y:S06]  /*5190*/  MEMBAR.ALL.CTA ;  /* 0x0000000000007992 */ /* 0x0005ec0000008000 */
[----:B--2---:R-:W2:Y:S01]  /*51a0*/  FENCE.VIEW.ASYNC.S ;  /* 0x00000000000073c6 */ /* 0x004ea20000000000 */
[----:B------:R-:W1:Y:S08]  /*51b0*/  @!P1 LDC R14, c[0x0][0xb20] ;  /* 0x0002c800ff0e9b82 */ /* 0x000e700000000800 */
[----:B------:R-:W1:Y:S01]  /*51c0*/  @!P1 LDC R9, c[0x0][0xb0c] ;  /* 0x0002c300ff099b82 */ /* 0x000e620000000800 */
[----:B--2---:R2:W-:Y:S01]  /*51d0*/  SYNCS.ARRIVE.TRANS64.RED.A1T0 RZ, [R0+URZ], RZ ;  /* 0x000000ff00ff79a7 */ /* 0x0045e200081004ff */
[----:B----4-:R-:W-:Y:S04]  /*51e0*/  LOP3.LUT P4, RZ, R18, 0x1, RZ, 0xc0, !PT ;  /* 0x0000000112ff7812 */ /* 0x010fe8000788c0ff */
[----:B------:R-:W-:Y:S09]  /*51f0*/  P2R R110, PR, RZ, 0x10 ;  /* 0x00000010ff6e7803 */ /* 0x000ff20000000000 */
[----:B------:R-:W-:Y:S02]  /*5200*/  @P4 MOV R45, R16 ;  /* 0x00000010002d4202 */ /* 0x000fe40000000f00 */
[----:B------:R-:W-:Y:S01]  /*5210*/  @P4 LOP3.LUT R43, R17, 0xffff, RZ, 0xc0, !PT ;  /* 0x0000ffff112b4812 */ /* 0x000fe200078ec0ff */
[----:B--23--:R-:W-:Y:S06]  /*5220*/  @!P0 BRA `(.L_x_97) ;  /* 0x0000000000a48947 */ /* 0x00cfec0003800000 */
[----:B------:R-:W-:Y:S01]  /*5230*/  IMAD.HI.U32 R24, R98, R39, RZ ;  /* 0x0000002762187227 */ /* 0x000fe200078e00ff */
[----:B------:R-:W-:Y:S02]  /*5240*/  ISETP.NE.AND P0, PT, R38, 0x1, PT ;  /* 0x000000012600780c */ /* 0x000fe40003f05270 */
[----:B------:R-:W-:Y:S01]  /*5250*/  ISETP.NE.AND P2, PT, R40, 0x1, PT ;  /* 0x000000012800780c */ /* 0x000fe20003f45270 */
[-C--:B------:R-:W-:Y:S01]  /*5260*/  IMAD.HI.U32 R22, R99, R92.reuse, RZ ;  /* 0x0000005c63167227 */ /* 0x080fe200078e00ff */
[----:B------:R-:W-:Y:S02]  /*5270*/  SHF.R.U32.HI R23, RZ, R97, R24 ;  /* 0x00000061ff177219 */ /* 0x000fe40000011618 */
[----:B------:R-:W-:Y:S01]  /*5280*/  ISETP.NE.AND P3, PT, R42, 0x1, PT ;  /* 0x000000012a00780c */ /* 0x000fe20003f65270 */
[----:B------:R-:W-:Y:S01]  /*5290*/  IMAD.HI.U32 R28, R43, R39, RZ ;  /* 0x000000272b1c7227 */ /* 0x000fe200078e00ff */
[----:B------:R-:W-:Y:S02]  /*52a0*/  SHF.R.U32.HI R22, RZ, R93, R22 ;  /* 0x0000005dff167219 */ /* 0x000fe40000011616 */
[----:B------:R-:W-:Y:S01]  /*52b0*/  SEL R3, R98, R23, !P0 ;  /* 0x0000001762037207 */ /* 0x000fe20004000000 */
[----:B------:R-:W-:Y:S01]  /*52c0*/  IMAD.HI.U32 R26, R45, R92, RZ ;  /* 0x0000005c2d1a7227 */ /* 0x000fe200078e00ff */
[----:B------:R-:W-:Y:S03]  /*52d0*/  SEL R7, R99, R22, !P3 ;  /* 0x0000001663077207 */ /* 0x000fe60005800000 */
[-C--:B------:R-:W-:Y:S01]  /*52e0*/  IMAD.HI.U32 R22, R3, R36.reuse, RZ ;  /* 0x0000002403167227 */ /* 0x080fe200078e00ff */
[----:B------:R-:W-:Y:S03]  /*52f0*/  SHF.R.U32.HI R26, RZ, R93, R26 ;  /* 0x0000005dff1a7219 */ /* 0x000fe6000001161a */
[----:B------:R-:W-:Y:S01]  /*5300*/  IMAD.HI.U32 R24, R7, R36, RZ ;  /* 0x0000002407187227 */ /* 0x000fe200078e00ff */
[----:B------:R-:W-:Y:S02]  /*5310*/  @P2 SHF.R.U32.HI R3, RZ, R37, R22 ;  /* 0x00000025ff032219 */ /* 0x000fe40000011616 */
[----:B------:R-:W-:Y:S02]  /*5320*/  SHF.R.U32.HI R22, RZ, R97, R28 ;  /* 0x00000061ff167219 */ /* 0x000fe4000001161c */
[----:B------:R-:W-:Y:S01]  /*5330*/  @P2 SHF.R.U32.HI R7, RZ, R37, R24 ;  /* 0x00000025ff072219 */ /* 0x000fe20000011618 */
[C---:B------:R-:W-:Y:S01]  /*5340*/  IMAD R2, R40.reuse, R3, RZ ;  /* 0x0000000328027224 */ /* 0x040fe200078e02ff */
[----:B------:R-:W-:Y:S02]  /*5350*/  SEL R5, R43, R22, !P0 ;  /* 0x000000162b057207 */ /* 0x000fe40004000000 */
[----:B------:R-:W-:Y:S01]  /*5360*/  SEL R3, R45, R26, !P3 ;  /* 0x0000001a2d037207 */ /* 0x000fe20005800000 */
[----:B------:R-:W-:Y:S01]  /*5370*/  IMAD R4, R40, R7, RZ ;  /* 0x0000000728047224 */ /* 0x000fe200078e02ff */
[C---:B------:R-:W-:Y:S01]  /*5380*/  ISETP.GE.AND P0, PT, R5.reuse, R2, PT ;  /* 0x000000020500720c */ /* 0x040fe20003f06270 */
[----:B------:R-:W-:Y:S03]  /*5390*/  IMAD.HI.U32 R6, R5, R36, RZ ;  /* 0x0000002405067227 */ /* 0x000fe600078e00ff */
[----:B------:R-:W-:Y:S01]  /*53a0*/  ISETP.GE.OR P0, PT, R3, R4, P0 ;  /* 0x000000040300720c */ /* 0x000fe20000706670 */
[----:B------:R-:W-:Y:S01]  /*53b0*/  IMAD.MOV R4, RZ, RZ, -R3 ;  /* 0x000000ffff047224 */ /* 0x000fe200078e0a03 */
[-C--:B------:R-:W-:Y:S03]  /*53c0*/  SHF.R.U32.HI R6, RZ, R37.reuse, R6 ;  /* 0x00000025ff067219 */ /* 0x080fe60000011606 */
[----:B------:R-:W-:Y:S01]  /*53d0*/  IMAD R45, R42, R4, R45 ;  /* 0x000000042a2d7224 */ /* 0x000fe200078e022d */
[----:B------:R-:W-:Y:S05]  /*53e0*/  SEL R15, R5, R6, !P2 ;  /* 0x00000006050f7207 */ /* 0x000fea0005000000 */
[----:B------:R-:W-:Y:S02]  /*53f0*/  IMAD.MOV R6, RZ, RZ, -R15 ;  /* 0x000000ffff067224 */ /* 0x000fe400078e0a0f */
[C---:B------:R-:W-:Y:S04]  /*5400*/  @!P0 IMAD.HI.U32 R2, R3.reuse, R36, RZ ;  /* 0x0000002403028227 */ /* 0x040fe800078e00ff */
[----:B------:R-:W-:Y:S01]  /*5410*/  IMAD R6, R40, R6, R5 ;  /* 0x0000000628067224 */ /* 0x000fe200078e0205 */
[----:B------:R-:W-:Y:S04]  /*5420*/  @!P0 SHF.R.U32.HI R2, RZ, R37, R2 ;  /* 0x00000025ff028219 */ /* 0x000fe80000011602 */
[----:B------:R-:W-:Y:S02]  /*5430*/  @!P0 SEL R0, R3, R2, !P2 ;  /* 0x0000000203008207 */ /* 0x000fe40005000000 */
[----:B------:R-:W-:Y:S02]  /*5440*/  IADD3 R2, PT, PT, -R5, RZ, RZ ;  /* 0x000000ff05027210 */ /* 0x000fe40007ffe1ff */
[----:B------:R-:W-:Y:S01]  /*5450*/  @!P0 IADD3 R8, PT, PT, R15, -R0, RZ ;  /* 0x800000000f088210 */ /* 0x000fe20007ffe0ff */
[----:B------:R-:W-:Y:S02]  /*5460*/  @!P0 IMAD R0, R7, R6, R0 ;  /* 0x0000000607008224 */ /* 0x000fe400078e0200 */
[----:B------:R-:W-:Y:S02]  /*5470*/  IMAD R43, R38, R2, R43 ;  /* 0x00000002262b7224 */ /* 0x000fe400078e022b */
[----:B------:R-:W-:Y:S02]  /*5480*/  @!P0 IMAD R5, R8, R40, R3 ;  /* 0x0000002808058224 */ /* 0x000fe400078e0203 */
[----:B------:R-:W-:Y:S04]  /*5490*/  @!P0 IMAD.MOV.U32 R3, RZ, RZ, R0 ;  /* 0x000000ffff038224 */ /* 0x000fe800078e0000 */
[----:B------:R-:W-:Y:S02]  /*54a0*/  IMAD R45, R3, R42, R45 ;  /* 0x0000002a032d7224 */ /* 0x000fe400078e022d */
[----:B------:R-:W-:Y:S07]  /*54b0*/  IMAD R43, R5, R38, R43 ;  /* 0x00000026052b7224 */ /* 0x000fee00078e022b */
.L_x_97:
[----:B-1----:R-:W-:Y:S01]  /*54c0*/  @!P1 ISETP.NE.AND P0, PT, R10, 0x1, PT ;  /* 0x000000010a00980c */ /* 0x002fe20003f05270 */
[----:B------:R-:W-:Y:S01]  /*54d0*/  @!P1 IMAD.HI.U32 R0, R45, R12, RZ ;  /* 0x0000000c2d009227 */ /* 0x000fe200078e00ff */
[----:B------:R-:W-:Y:S01]  /*54e0*/  @!P1 ISETP.NE.AND P2, PT, R9, 0x1, PT ;  /* 0x000000010900980c */ /* 0x000fe20003f45270 */
[----:B------:R-:W-:Y:S01]  /*54f0*/  ULOP3.LUT UP0, URZ, UR48, 0x90, URZ, 0xc0, !UPT ;  /* 0x0000009030ff7892 */ /* 0x000fe2000f80c0ff */
[----:B------:R-:W-:Y:S01]  /*5500*/  R2UR UR42, R21 ;  /* 0x00000000152a72ca */ /* 0x000fe200000e0000 */
[----:B------:R-:W-:Y:S01]  /*5510*/  @!P1 IMAD.HI.U32 R3, R43, R11, RZ ;  /* 0x0000000b2b039227 */ /* 0x000fe200078e00ff */
[----:B------:R-:W-:Y:S02]  /*5520*/  @!P1 SHF.R.U32.HI R0, RZ, R13, R0 ;  /* 0x0000000dff009219 */ /* 0x000fe40000011600 */
[----:B------:R-:W-:Y:S01]  /*5530*/  R2UR UR41, R20 ;  /* 0x00000000142972ca */ /* 0x000fe200000e0000 */
[----:B------:R-:W-:Y:S01]  /*5540*/  VIADD R112, R112, 0x1 ;  /* 0x0000000170707836 */ /* 0x000fe20000000000 */
[----:B------:R-:W-:Y:S02]  /*5550*/  @!P1 SHF.R.U32.HI R2, RZ, R14, R3 ;  /* 0x0000000eff029219 */ /* 0x000fe40000011603 */
[----:B------:R-:W-:Y:S02]  /*5560*/  @!P1 SEL R3, R45, R0, !P2 ;  /* 0x000000002d039207 */ /* 0x000fe40005000000 */
[----:B------:R-:W-:Y:S02]  /*5570*/  @!P1 SEL R2, R43, R2, !P0 ;  /* 0x000000022b029207 */ /* 0x000fe40004000000 */
[----:B------:R-:W-:Y:S01]  /*5580*/  @P4 SHF.R.U32.HI R103, RZ, 0x10, R17 ;  /* 0x00000010ff674819 */ /* 0x000fe20000011611 */
[----:B------:R-:W-:Y:S02]  /*5590*/  USHF.L.U32 UR42, UR42, 0x6, URZ ;  /* 0x000000062a2a7899 */ /* 0x000fe400080006ff */
[----:B------:R-:W-:Y:S02]  /*55a0*/  @!P1 IMAD.IADD R0, R2, 0x1, -R3 ;  /* 0x0000000102009824 */ /* 0x000fe400078e0a03 */
[----:B------:R-:W-:Y:S01]  /*55b0*/  @!P1 IMAD.IADD R2, R3, 0x1, -R2 ;  /* 0x0000000103029824 */ /* 0x000fe200078e0a02 */
[----:B------:R-:W-:Y:S01]  /*55c0*/  USHF.L.U32 UR41, UR41, 0x7, URZ ;  /* 0x0000000729297899 */ /* 0x000fe200080006ff */
[----:B------:R-:W-:Y:S02]  /*55d0*/  @!P1 IMAD R45, R0, R9, R45 ;  /* 0x00000009002d9224 */ /* 0x000fe400078e022d */
[----:B------:R-:W-:Y:S01]  /*55e0*/  @!P1 IMAD R43, R2, R10, R43 ;  /* 0x0000000a022b9224 */ /* 0x000fe200078e022b */
[----:B------:R-:W-:Y:S08]  /*55f0*/  BRA.U !UP0, `(.L_x_98) ;  /* 0x0000000108407547 */ /* 0x000ff0000b800000 */
[----:B------:R-:W1:Y:S01]  /*5600*/  LDCU.64 UR8, c[0x4][0x80] ;  /* 0x01001000ff0877ac */ /* 0x000e620008000a00 */
[----:B------:R-:W-:Y:S01]  /*5610*/  MOV R3, 0x0 ;  /* 0x0000000000037802 */ /* 0x000fe20000000f00 */
[----:B------:R-:W-:Y:S02]  /*5620*/  HFMA2 R12, -RZ, RZ, 0, 5.9604644775390625e-08 ;  /* 0x00000001ff0c7431 */ /* 0x000fe400000001ff */
[----:B------:R-:W-:Y:S02]  /*5630*/  IMAD.MOV.U32 R8, RZ, RZ, 0x70 ;  /* 0x00000070ff087424 */ /* 0x000fe400078e00ff */
[----:B------:R-:W-:Y:S01]  /*5640*/  IMAD.MOV.U32 R13, RZ, RZ, RZ ;  /* 0x000000ffff0d7224 */ /* 0x000fe200078e00ff */
[----:B------:R-:W2:Y:S01]  /*5650*/  LDCU.64 UR6, c[0x4][0x88] ;  /* 0x01001100ff0677ac */ /* 0x000ea20008000a00 */
[----:B------:R-:W3:Y:S01]  /*5660*/  LDC.64 R2, c[0x4][R3] ;  /* 0x0100000003027b82 */ /* 0x000ee20000000a00 */
[----:B------:R-:W4:Y:S01]  /*5670*/  LDCU.64 UR4, c[0x4][0x8] ;  /* 0x01000100ff0477ac */ /* 0x000f220008000a00 */
[----:B-1----:R-:W-:Y:S01]  /*5680*/  MOV R5, UR9 ;  /* 0x0000000900057c02 */ /* 0x002fe20008000f00 */
[----:B------:R-:W-:Y:S01]  /*5690*/  IMAD.U32 R4, RZ, RZ, UR8 ;  /* 0x00000008ff047e24 */ /* 0x000fe2000f8e00ff */
[----:B--2---:R-:W-:Y:S01]  /*56a0*/  MOV R7, UR7 ;  /* 0x0000000700077c02 */ /* 0x004fe20008000f00 */
[----:B------:R-:W-:Y:S01]  /*56b0*/  IMAD.U32 R6, RZ, RZ, UR6 ;  /* 0x00000006ff067e24 */ /* 0x000fe2000f8e00ff */
[----:B----4-:R-:W-:Y:S01]  /*56c0*/  MOV R11, UR5 ;  /* 0x00000005000b7c02 */ /* 0x010fe20008000f00 */
[----:B------:R-:W-:Y:S02]  /*56d0*/  IMAD.U32 R10, RZ, RZ, UR4 ;  /* 0x00000004ff0a7e24 */ /* 0x000fe4000f8e00ff */
[----:B------:R-:W-:Y:S07]  /*56e0*/  LEPC R20, `(.L_x_98) ;  /* 0x000000001014794e */ /* 0x000fee0000000000 */
[----:B---3-5:R-:W-:Y:S05]  /*56f0*/  CALL.ABS.NOINC R2 ;  /* 0x0000000002007343 */ /* 0x028fea0003c00000 */
.L_x_98:
[----:B------:R-:W-:Y:S01]  /*5700*/  LOP3.LUT P0, RZ, R108, 0x90, RZ, 0xc0, !PT ;  /* 0x000000906cff7812 */ /* 0x000fe2000780c0ff */
[----:B------:R-:W-:Y:S11]  /*5710*/  BSSY.RECONVERGENT B6, `(.L_x_99) ;  /* 0x0000013000067945 */ /* 0x000ff60003800200 */
[----:B------:R-:W-:Y:S01]  /*5720*/  @!UPT UIADD3 URZ, UPT, UPT, URZ, URZ, URZ ;  /* 0x000000fffffff290 */ /* 0x000fe2000fffe0ff */
[----:B------:R-:W-:Y:S05]  /*5730*/  @!P0 BRA `(.L_x_100) ;  /* 0x0000000000408947 */ /* 0x000fea0003800000 */
        /* <DEDUP_REMOVED lines=16> */
.L_x_100:
[----:B------:R-:W-:Y:S05]  /*5840*/  BSYNC.RECONVERGENT B6 ;  /* 0x0000000000067941 */ /* 0x000fea0003800200 */
.L_x_99:
[----:B------:R-:W-:Y:S01]  /*5850*/  ISETP.NE.U32.AND P4, PT, R90, RZ, PT ;  /* 0x000000ff5a00720c */ /* 0x000fe20003f85070 */
[----:B------:R-:W-:Y:S01]  /*5860*/  UISETP.NE.AND UP2, UPT, UR50, URZ, UPT ;  /* 0x000000ff3200728c */ /* 0x000fe2000bf45270 */
[----:B------:R-:W-:Y:S01]  /*5870*/  ISETP.NE.U32.AND P3, PT, RZ, UR38, PT ;  /* 0x00000026ff007c0c */ /* 0x000fe2000bf65070 */
[----:B------:R-:W-:Y:S01]  /*5880*/  UISETP.NE.U32.AND UP1, UPT, UR44, URZ, UPT ;  /* 0x000000ff2c00728c */ /* 0x000fe2000bf25070 */
[----:B------:R-:W-:Y:S01]  /*5890*/  ISETP.NE.AND.EX P4, PT, R91, RZ, PT, P4 ;  /* 0x000000ff5b00720c */ /* 0x000fe20003f85340 */
[----:B------:R-:W-:Y:S01]  /*58a0*/  UPLOP3.LUT UP0, UPT, UPT, UPT, UPT, 0x40, 0x4 ;  /* 0x000000000004789c */ /* 0x000fe20003f0e870 */
[----:B------:R-:W-:Y:S01]  /*58b0*/  ISETP.NE.AND.EX P3, PT, RZ, UR39, PT, P3 ;  /* 0x00000027ff007c0c */ /* 0x000fe2000bf65330 */
[----:B------:R-:W-:Y:S01]  /*58c0*/  UISETP.NE.AND.EX UP1, UPT, UR45, URZ, UPT, UP1 ;  /* 0x000000ff2d00728c */ /* 0x000fe2000bf25310 */
[----:B------:R-:W-:Y:S04]  /*58d0*/  PLOP3.LUT P1, PT, PT, PT, UP2, 0x80, 0x8 ;  /* 0x000000000008781c */ /* 0x000fe80003f2f028 */
[----:B------:R-:W-:Y:S06]  /*58e0*/  @UP2 UPLOP3.LUT UP0, UPT, UPT, UPT, UP1, 0x80, 0x8 ;  /* 0x000000000008289c */ /* 0x000fec0003f0f010 */
[----:B------:R-:W-:Y:S01]  /*58f0*/  PLOP3.LUT P0, PT, PT, PT, UP0, 0x80, 0x8 ;  /* 0x000000000008781c */ /* 0x000fe20003f0f008 */
[----:B------:R-:W-:Y:S01]  /*5900*/  @!UPT UIADD3 URZ, UPT, UPT, URZ, URZ, URZ ;  /* 0x000000fffffff290 */ /* 0x000fe2000fffe0ff */
[----:B------:R-:W-:Y:S11]  /*5910*/  BRA.U !UP1, `(.L_x_101) ;  /* 0x0000000109387547 */ /* 0x000ff6000b800000 */
[----:B------:R-:W-:Y:S01]  /*5920*/  UISETP.NE.U32.AND UP0, UPT, UR38, URZ, UPT ;  /* 0x000000ff2600728c */ /* 0x000fe2000bf05070 */
[----:B------:R-:W-:Y:S02]  /*5930*/  HFMA2 R0, -RZ, RZ, 0, 5.9604644775390625e-08 ;  /* 0x00000001ff007431 */ /* 0x000fe400000001ff */
[----:B------:R-:W-:Y:S01]  /*5940*/  IMAD.MOV.U32 R95, RZ, RZ, 0x1 ;  /* 0x00000001ff5f7424 */ /* 0x000fe200078e00ff */
[----:B------:R-:W-:Y:S06]  /*5950*/  UISETP.NE.AND.EX UP0, UPT, UR39, URZ, UPT, UP0 ;  /* 0x000000ff2700728c */ /* 0x000fec000bf05300 */
[----:B------:R-:W-:Y:S05]  /*5960*/  PLOP3.LUT P2, PT, PT, PT, UP0, 0x80, 0x8 ;  /* 0x000000000008781c */ /* 0x000fea0003f4f008 */
[----:B------:R-:W1:Y:S01]  /*5970*/  @UP0 LDCU.64 UR6, c[0x0][0x888] ;  /* 0x00011100ff0607ac */ /* 0x000e620008000a00 */
[----:B------:R-:W-:Y:S07]  /*5980*/  @UP0 UIMAD UR4, UR36, UR44, URZ ;  /* 0x0000002c240402a4 */ /* 0x000fee000f8e02ff */
[----:B------:R-:W-:Y:S01]  /*5990*/  @!P2 PRMT R95, R0, 0x7610, R95 ;  /* 0x00007610005fa816 */ /* 0x000fe2000000005f */
[----:B-1----:R-:W-:Y:S03]  /*59a0*/  @UP0 UIMAD.WIDE UR6, UR4, 0x4, UR6 ;  /* 0x00000004040608a5 */ /* 0x002fe6000f8e0206 */
[----:B------:R-:W1:Y:S03]  /*59b0*/  @!UP0 LDCU UR4, c[0x0][0x880] ;  /* 0x00011000ff0487ac */ /* 0x000e660008000800 */
[----:B------:R-:W-:Y:S01]  /*59c0*/  IMAD.U32 R2, RZ, RZ, UR6 ;  /* 0x00000006ff027e24 */ /* 0x000fe2000f8e00ff */
[----:B------:R-:W-:Y:S05]  /*59d0*/  MOV R3, UR7 ;  /* 0x0000000700037c02 */ /* 0x000fea0008000f00 */
[----:B-----5:R2:W5:Y:S02]  /*59e0*/  @P2 LDG.E R49, desc[UR46][R2.64] ;  /* 0x0000002e02312981 */ /* 0x020564000c1e1900 */
[----:B-12---:R-:W-:Y:S02]  /*59f0*/  @!P2 IMAD.U32 R49, RZ, RZ, UR4 ;  /* 0x00000004ff31ae24 */ /* 0x006fe4000f8e00ff */
.L_x_101:
[----:B------:R-:W-:Y:S05]  /*5a00*/  @!P4 BRA `(.L_x_102) ;  /* 0x000000000020c947 */ /* 0x000fea0003800000 */
[----:B------:R-:W-:Y:S04]  /*5a10*/  ISETP.NE.U32.AND P2, PT, R88, RZ, PT ;  /* 0x000000ff5800720c */ /* 0x000fe80003f45070 */
[----:B------:R-:W-:Y:S11]  /*5a20*/  ISETP.NE.AND.EX P2, PT, R89, RZ, PT, P2 ;  /* 0x000000ff5900720c */ /* 0x000ff60003f45320 */
[----:B------:R-:W-:Y:S02]  /*5a30*/  @!UPT UIADD3 URZ, UPT, UPT, URZ, URZ, URZ ;  /* 0x000000fffffff290 */ /* 0x000fe4000fffe0ff */
[----:B------:R-:W1:Y:S01]  /*5a40*/  @P2 LDC.64 R2, c[0x0][0x8a8] ;  /* 0x00022a00ff022b82 */ /* 0x000e620000000a00 */
[----:B------:R-:W-:Y:S04]  /*5a50*/  @P2 IMAD R0, R90, UR36, RZ ;  /* 0x000000245a002c24 */ /* 0x000fe8000f8e02ff */
[----:B-1----:R-:W-:Y:S05]  /*5a60*/  @P2 IMAD.WIDE R2, R0, 0x4, R2 ;  /* 0x0000000400022825 */ /* 0x002fea00078e0202 */
[----:B-----5:R1:W5:Y:S02]  /*5a70*/  @P2 LDG.E R46, desc[UR46][R2.64] ;  /* 0x0000002e022e2981 */ /* 0x020364000c1e1900 */
[----:B-1----:R-:W2:Y:S02]  /*5a80*/  @!P2 LDC R46, c[0x0][0x8a0] ;  /* 0x00022800ff2eab82 */ /* 0x002ea40000000800 */
.L_x_102:
[----:B-----5:R-:W-:Y:S01]  /*5a90*/  FSETP.NEU.AND P2, PT, R49, RZ, PT ;  /* 0x000000ff3100720b */ /* 0x020fe20003f4d000 */
[----:B------:R-:W-:Y:S01]  /*5aa0*/  BSSY B1, `(.L_x_103) ;  /* 0x0000041000017945 */ /* 0x000fe20003800000 */
[----:B------:R-:W-:Y:S01]  /*5ab0*/  SEL R5, RZ, 0xffffffff, P3 ;  /* 0xffffffffff057807 */ /* 0x000fe20001800000 */
[----:B------:R-:W-:Y:S01]  /*5ac0*/  IMAD.MOV.U32 R114, RZ, RZ, 0x1 ;  /* 0x00000001ff727424 */ /* 0x000fe200078e00ff */
[----:B------:R-:W-:Y:S01]  /*5ad0*/  LOP3.LUT P3, RZ, R95, 0xff, RZ, 0xc0, !PT ;  /* 0x000000ff5fff7812 */ /* 0x000fe2000786c0ff */
[C---:B------:R-:W-:Y:S01]  /*5ae0*/  IMAD R48, R44.reuse, 0x40, R47 ;  /* 0x000000402c307824 */ /* 0x040fe200078e022f */
[----:B------:R-:W-:Y:S02]  /*5af0*/  @P1 SEL R0, RZ, 0xffffffff, P2 ;  /* 0xffffffffff001807 */ /* 0x000fe40001000000 */
[----:B------:R-:W-:Y:S02]  /*5b00*/  CS2R R86, SRZ ;  /* 0x0000000000567805 */ /* 0x000fe4000001ff00 */
[----:B------:R-:W-:Y:S02]  /*5b10*/  LEA R3, R105, UR49, 0x3 ;  /* 0x0000003169037c11 */ /* 0x000fe4000f8e18ff */
[----:B------:R-:W-:Y:S02]  /*5b20*/  CS2R R84, SRZ ;  /* 0x0000000000547805 */ /* 0x000fe4000001ff00 */
[----:B------:R-:W-:Y:S02]  /*5b30*/  @P0 SEL R0, R5, R0, !P3 ;  /* 0x0000000005000207 */ /* 0x000fe40005800000 */
[----:B------:R-:W-:Y:S02]  /*5b40*/  CS2R R82, SRZ ;  /* 0x0000000000527805 */ /* 0x000fe4000001ff00 */
[----:B------:R-:W-:Y:S02]  /*5b50*/  LEA R111, R44, UR49, 0x3 ;  /* 0x000000312c6f7c11 */ /* 0x000fe4000f8e18ff */
[----:B------:R-:W-:Y:S02]  /*5b60*/  CS2R R80, SRZ ;  /* 0x0000000000507805 */ /* 0x000fe4000001ff00 */
[----:B------:R-:W-:Y:S02]  /*5b70*/  @P1 LOP3.LUT R0, R0, 0x1, RZ, 0xc0, !PT ;  /* 0x0000000100001812 */ /* 0x000fe400078ec0ff */
[----:B------:R-:W-:Y:S02]  /*5b80*/  SHF.L.U32 R4, R107, 0x1f, RZ ;  /* 0x0000001f6b047819 */ /* 0x000fe400000006ff */
[----:B------:R-:W-:Y:S02]  /*5b90*/  ISETP.NE.U32.OR P5, PT, R0, 0x1, !P1 ;  /* 0x000000010000780c */ /* 0x000fe40004fa5470 */
[----:B------:R-:W-:Y:S02]  /*5ba0*/  SEL R0, RZ, 0xffffffff, P2 ;  /* 0xffffffffff007807 */ /* 0x000fe40001000000 */
[----:B------:R-:W-:Y:S02]  /*5bb0*/  PLOP3.LUT P2, PT, PT, PT, UP1, 0x80, 0x8 ;  /* 0x000000000008781c */ /* 0x000fe40003f4f018 */
[----:B------:R-:W-:Y:S07]  /*5bc0*/  P2R R113, PR, RZ, 0x20 ;  /* 0x00000020ff717803 */ /* 0x000fee0000000000 */
[----:B------:R-:W-:Y:S04]  /*5bd0*/  @P5 SHF.L.U32 R2, R104, 0x1f, RZ ;  /* 0x0000001f68025819 */ /* 0x000fe800000006ff */
[----:B------:R-:W1:Y:S01]  /*5be0*/  @P5 SYNCS.PHASECHK.TRANS64.TRYWAIT P1, [R3+URZ+0x30], R2 ;  /* 0x00003002030055a7 */ /* 0x000e6200080211ff */
[----:B------:R-:W-:Y:S04]  /*5bf0*/  @P2 SEL R0, R5, R0, !P3 ;  /* 0x0000000005002207 */ /* 0x000fe80005800000 */
[----:B------:R-:W-:Y:S04]  /*5c00*/  LOP3.LUT R0, R0, 0x1, RZ, 0xc0, !PT ;  /* 0x0000000100007812 */ /* 0x000fe800078ec0ff */
[----:B------:R-:W-:Y:S04]  /*5c10*/  ISETP.NE.U32.AND P4, PT, R0, 0x1, PT ;  /* 0x000000010000780c */ /* 0x000fe80003f85070 */
[----:B------:R-:W-:Y:S01]  /*5c20*/  P2R R115, PR, RZ, 0x10 ;  /* 0x00000010ff737803 */ /* 0x000fe20000000000 */
[----:B------:R3:W4:Y:S01]  /*5c30*/  SYNCS.PHASECHK.TRANS64.TRYWAIT P0, [R111+URZ+0x80], R4 ;  /* 0x000080046f0075a7 */ /* 0x00072200080011ff */
[----:B-1----:R-:W-:Y:S01]  /*5c40*/  @P5 SEL R114, RZ, 0x1, !P1 ;  /* 0x00000001ff725807 */ /* 0x002fe20004800000 */
[----:B---3--:R-:W-:Y:S06]  /*5c50*/  @!P5 BRA `(.L_x_104) ;  /* 0x000000000094d947 */ /* 0x008fec0003800000 */
[----:B------:R-:W-:Y:S01]  /*5c60*/  @P4 IMAD R5, R105, 0x1000, R100 ;  /* 0x0000100069054824 */ /* 0x000fe200078e0264 */
[----:B------:R-:W-:Y:S01]  /*5c70*/  LOP3.LUT P5, RZ, R101, 0x80, RZ, 0xc0, !PT ;  /* 0x0000008065ff7812 */ /* 0x000fe200078ac0ff */
[----:B------:R-:W-:Y:S01]  /*5c80*/  BSSY B0, `(.L_x_105) ;  /* 0x0000010000007945 */ /* 0x000fe20003800000 */
[----:B------:R-:W-:Y:S01]  /*5c90*/  ISETP.NE.AND P2, PT, R114, RZ, PT ;  /* 0x000000ff7200720c */ /* 0x000fe20003f45270 */
[----:B------:R-:W-:Y:S01]  /*5ca0*/  @P4 VIADD R2, R5, UR49 ;  /* 0x0000003105024c36 */ /* 0x000fe20008000000 */
[----:B------:R-:W-:Y:S02]  /*5cb0*/  PLOP3.LUT P1, PT, PT, PT, PT, 0x8, 0x80 ;  /* 0x000000000080781c */ /* 0x000fe40003f2e170 */
[----:B------:R-:W-:Y:S02]  /*5cc0*/  CS2R R82, SRZ ;  /* 0x0000000000527805 */ /* 0x000fe4000001ff00 */
[----:B------:R-:W-:Y:S01]  /*5cd0*/  @P4 PLOP3.LUT P1, PT, P5, PT, PT, 0x80, 0x8 ;  /* 0x000000000008481c */ /* 0x000fe20002f2f070 */
[C---:B------:R-:W-:Y:S01]  /*5ce0*/  @P4 VIADD R0, R2.reuse, 0x200 ;  /* 0x0000020002004836 */ /* 0x040fe20000000000 */
[----:B------:R-:W-:Y:S01]  /*5cf0*/  CS2R R80, SRZ ;  /* 0x0000000000507805 */ /* 0x000fe2000001ff00 */
[----:B------:R-:W-:Y:S01]  /*5d00*/  @P4 VIADD R2, R2, 0x210 ;  /* 0x0000021002024836 */ /* 0x000fe20000000000 */
[----:B------:R-:W-:Y:S02]  /*5d10*/  CS2R R86, SRZ ;  /* 0x0000000000567805 */ /* 0x000fe4000001ff00 */
[----:B------:R-:W-:Y:S07]  /*5d20*/  CS2R R84, SRZ ;  /* 0x0000000000547805 */ /* 0x000fee000001ff00 */
[----:B------:R-:W-:Y:S01]  /*5d30*/  @P1 VIADD R2, R0, 0xfffffff0 ;  /* 0xfffffff000021836 */ /* 0x000fe20000000000 */
[----:B------:R-:W-:Y:S06]  /*5d40*/  @P2 BRA `(.L_x_106) ;  /* 0x00000000000c2947 */ /* 0x000fec0003800000 */
[----:B------:R-:W-:Y:S04]  /*5d50*/  SHF.L.U32 R0, R104, 0x1f, RZ ;  /* 0x0000001f68007819 */ /* 0x000fe800000006ff */
[----:B------:R-:W1:Y:S02]  /*5d60*/  SYNCS.PHASECHK.TRANS64.TRYWAIT P1, [R3+URZ+0x30], R0 ;  /* 0x00003000030075a7 */ /* 0x000e6400080211ff */
[----:B-1----:R-:W-:Y:S05]  /*5d70*/  @!P1 BRA `(.L_x_107) ;  /* 0x0000002400489947 */ /* 0x002fea0003800000 */
.L_x_106:
[----:B------:R-:W-:Y:S05]  /*5d80*/  BSYNC B0 ;  /* 0x0000000000007941 */ /* 0x000fea0003800000 */
.L_x_105:
[----:B------:R-:W-:Y:S01]  /*5d90*/  ISETP.NE.AND P1, PT, R115, RZ, PT ;  /* 0x000000ff7300720c */ /* 0x000fe20003f25270 */
[----:B-1----:R-:W-:Y:S02]  /*5da0*/  VIADD R3, R3, 0x40 ;  /* 0x0000004003037836 */ /* 0x002fe40000000000 */
[----:B------:R-:W-:Y:S02]  /*5db0*/  IMAD.U32 R0, RZ, RZ, UR37 ;  /* 0x00000025ff007e24 */ /* 0x000fe4000f8e00ff */
[----:B------:R-:W-:Y:S03]  /*5dc0*/  VIADD R105, R105, 0x1 ;  /* 0x0000000169697836 */ /* 0x000fe60000000000 */
[----:B------:R-:W-:Y:S05]  /*5dd0*/  PRMT R0, R0, 0x654, R3 ;  /* 0x0000065400007816 */ /* 0x000fea0000000003 */
[----:B------:R1:W3:Y:S04]  /*5de0*/  @P1 LDS.128 R80, [R5+UR49+0x200] ;  /* 0x0002003105501984 */ /* 0x0002e80008000c00 */
[----:B------:R1:W1:Y:S01]  /*5df0*/  @P1 LDS.128 R84, [R2] ;  /* 0x0000000002541984 */ /* 0x0002620000000c00 */
[C---:B------:R-:W-:Y:S01]  /*5e00*/  ISETP.NE.AND P1, PT, R105.reuse, 0x2, PT ;  /* 0x000000026900780c */ /* 0x040fe20003f25270 */
[----:B------:R-:W-:Y:S01]  /*5e10*/  @!PT LDS RZ, [RZ] ;  /* 0x00000000fffff984 */ /* 0x000fe20000000800 */
[----:B------:R-:W-:Y:S01]  /*5e20*/  @!PT LDS RZ, [RZ] ;  /* 0x00000000fffff984 */ /* 0x000fe20000000800 */
[----:B------:R-:W-:Y:S01]  /*5e30*/  @!PT LDS RZ, [RZ] ;  /* 0x00000000fffff984 */ /* 0x000fe20000000800 */
[----:B------:R-:W-:Y:S01]  /*5e40*/  @!PT LDS RZ, [RZ] ;  /* 0x00000000fffff984 */ /* 0x000fe20000000800 */
[----:B------:R5:W-:Y:S06]  /*5e50*/  MEMBAR.ALL.CTA ;  /* 0x0000000000007992 */ /* 0x000bec0000008000 */
[----:B-----5:R-:W5:Y:S01]  /*5e60*/  FENCE.VIEW.ASYNC.S ;  /* 0x00000000000073c6 */ /* 0x020f620000000000 */
[----:B------:R-:W-:Y:S02]  /*5e70*/  SEL R3, RZ, 0x1, P1 ;  /* 0x00000001ff037807 */ /* 0x000fe40000800000 */
[----:B------:R-:W-:Y:S02]  /*5e80*/  SEL R105, R105, RZ, P1 ;  /* 0x000000ff69697207 */ /* 0x000fe40000800000 */
[----:B------:R-:W-:Y:S01]  /*5e90*/  LOP3.LUT R104, R104, R3, RZ, 0x3c, !PT ;  /* 0x0000000368687212 */ /* 0x000fe200078e3cff */
[----:B-----5:R1:W-:Y:S06]  /*5ea0*/  SYNCS.ARRIVE.TRANS64.RED.A1T0 RZ, [R0+URZ], RZ ;  /* 0x000000ff00ff79a7 */ /* 0x0203ec00081004ff */
.L_x_104:
[----:B------:R-:W-:Y:S05]  /*5eb0*/  BSYNC B1 ;  /* 0x0000000000017941 */ /* 0x000fea0003800000 */
.L_x_103:
[----:B------:R-:W-:Y:S04]  /*5ec0*/  SHF.R.U32.HI R3, RZ, 0x15, R48 ;  /* 0x00000015ff037819 */ /* 0x000fe80000011630 */
[----:B------:R-:W-:Y:S01]  /*5ed0*/  LOP3.LUT P1, RZ, R3, 0x3, R102, 0x48, !PT ;  /* 0x0000000303ff7812 */ /* 0x000fe20007824866 */
[----:B------:R-:W-:Y:S01]  /*5ee0*/  @!UPT UIADD3 URZ, UPT, UPT, URZ, URZ, URZ ;  /* 0x000000fffffff290 */ /* 0x000fe2000fffe0ff */
[----:B----4-:R-:W-:Y:S11]  /*5ef0*/  @P0 BRA `(.L_x_108) ;  /* 0x0000000000080947 */ /* 0x010ff60003800000 */
[----:B------:R-:W4:Y:S02]  /*5f00*/  SYNCS.PHASECHK.TRANS64.TRYWAIT P0, [R111+URZ+0x80], R4 ;  /* 0x000080046f0075a7 */ /* 0x000f2400080011ff */
[----:B----4-:R-:W-:Y:S05]  /*5f10*/  @!P0 BRA `(.L_x_109) ;  /* 0x0000002000f48947 */ /* 0x010fea0003800000 */
.L_x_108:
[----:B------:R-:W-:Y:S05]  /*5f20*/  @!P1 BRA `(.L_x_110) ;  /* 0x0000000000409947 */ /* 0x000fea0003800000 */
[----:B------:R-:W5:Y:S01]  /*5f30*/  LDCU.64 UR8, c[0x4][0x70] ;  /* 0x01000e00ff0877ac */ /* 0x000f620008000a00 */
[----:B------:R-:W-:Y:S01]  /*5f40*/  MOV R3, 0x0 ;  /* 0x0000000000037802 */ /* 0x000fe20000000f00 */
[----:B------:R-:W-:Y:S02]  /*5f50*/  HFMA2 R12, -RZ, RZ, 0, 5.9604644775390625e-08 ;  /* 0x00000001ff0c7431 */ /* 0x000fe400000001ff */
[----:B------:R-:W-:Y:S02]  /*5f60*/  IMAD.MOV.U32 R8, RZ, RZ, 0x192 ;  /* 0x00000192ff087424 */ /* 0x000fe400078e00ff */
[----:B------:R-:W-:Y:S01]  /*5f70*/  IMAD.MOV.U32 R13, RZ, RZ, RZ ;  /* 0x000000ffff0d7224 */ /* 0x000fe200078e00ff */
[----:B------:R-:W2:Y:S01]  /*5f80*/  LDCU.64 UR6, c[0x4][0x78] ;  /* 0x01000f00ff0677ac */ /* 0x000ea20008000a00 */
[----:B-1----:R-:W1:Y:S01]  /*5f90*/  LDC.64 R2, c[0x4][R3] ;  /* 0x0100000003027b82 */ /* 0x002e620000000a00 */
[----:B------:R-:W3:Y:S01]  /*5fa0*/  LDCU.64 UR4, c[0x4][0x10] ;  /* 0x01000200ff0477ac */ /* 0x000ee20008000a00 */
[----:B-----5:R-:W-:Y:S01]  /*5fb0*/  MOV R5, UR9 ;  /* 0x0000000900057c02 */ /* 0x020fe20008000f00 */
[----:B----4-:R-:W-:Y:S01]  /*5fc0*/  IMAD.U32 R4, RZ, RZ, UR8 ;  /* 0x00000008ff047e24 */ /* 0x010fe2000f8e00ff */
[----:B--2---:R-:W-:Y:S01]  /*5fd0*/  MOV R7, UR7 ;  /* 0x0000000700077c02 */ /* 0x004fe20008000f00 */
[----:B------:R-:W-:Y:S01]  /*5fe0*/  IMAD.U32 R6, RZ, RZ, UR6 ;  /* 0x00000006ff067e24 */ /* 0x000fe2000f8e00ff */
[----:B---3--:R-:W-:Y:S01]  /*5ff0*/  MOV R11, UR5 ;  /* 0x00000005000b7c02 */ /* 0x008fe20008000f00 */
[----:B------:R-:W-:Y:S02]  /*6000*/  IMAD.U32 R10, RZ, RZ, UR4 ;  /* 0x00000004ff0a7e24 */ /* 0x000fe4000f8e00ff */
[----:B------:R-:W-:Y:S07]  /*6010*/  LEPC R20, `(.L_x_110) ;  /* 0x000000001014794e */ /* 0x000fee0000000000 */
[----:B-1----:R-:W-:Y:S05]  /*6020*/  CALL.ABS.NOINC R2 ;  /* 0x0000000002007343 */ /* 0x002fea0003c00000 */
.L_x_110:
[-C--:B---3--:R-:W-:Y:S01]  /*6030*/  F2FP.F16.E4M3.UNPACK_B R51, R80.reuse ;  /* 0x00000050ff33723e */ /* 0x088fe200020006ff */
[----:B------:R-:W-:Y:S05]  /*6040*/  WARPSYNC.ALL ;  /* 0x0000000000007948 */ /* 0x000fea0003800000 */
[----:B------:R-:W-:Y:S01]  /*6050*/  R2UR UR4, R48 ;  /* 0x00000000300472ca */ /* 0x000fe200000e0000 */
[--C-:B------:R-:W-:Y:S01]  /*6060*/  HADD2.F32 R50, -RZ, R51.reuse.H0_H0 ;  /* 0x20000033ff327230 */ /* 0x100fe20000004100 */
[----:B------:R-:W-:Y:S01]  /*6070*/  F2FP.F16.E4M3.UNPACK_B R53, R80.H1 ;  /* 0x00000050ff35723e */ /* 0x000fe200030006ff */
[----:B------:R-:W-:Y:S01]  /*6080*/  HADD2.F32 R51, -RZ, R51.H1_H1 ;  /* 0x30000033ff337230 */ /* 0x000fe20000004100 */
[-C--:B------:R-:W-:Y:S01]  /*6090*/  F2FP.F16.E4M3.UNPACK_B R55, R81.reuse ;  /* 0x00000051ff37723e */ /* 0x080fe200020006ff */
[----:B------:R-:W-:Y:S01]  /*60a0*/  BSSY.RECONVERGENT B0, `(.L_x_111) ;  /* 0x000009e000007945 */ /* 0x000fe20003800200 */
[----:B------:R-:W-:Y:S01]  /*60b0*/  F2FP.F16.E4M3.UNPACK_B R57, R81.H1 ;  /* 0x00000051ff39723e */ /* 0x000fe200030006ff */
[--C-:B------:R-:W-:Y:S01]  /*60c0*/  HADD2.F32 R52, -RZ, R53.reuse.H0_H0 ;  /* 0x20000035ff347230 */ /* 0x100fe20000004100 */
[-C--:B------:R-:W-:Y:S01]  /*60d0*/  F2FP.F16.E4M3.UNPACK_B R59, R82.reuse ;  /* 0x00000052ff3b723e */ /* 0x080fe200020006ff */
[----:B------:R-:W-:Y:S01]  /*60e0*/  HADD2.F32 R54, -RZ, R53.H1_H1 ;  /* 0x30000035ff367230 */ /* 0x000fe20000004100 */
[----:B------:R-:W-:Y:S01]  /*60f0*/  F2FP.F16.E4M3.UNPACK_B R61, R82.H1 ;  /* 0x00000052ff3d723e */ /* 0x000fe200030006ff */
[--C-:B------:R-:W-:Y:S01]  /*6100*/  HADD2.F32 R53, -RZ, R55.reuse.H0_H0 ;  /* 0x20000037ff357230 */ /* 0x100fe20000004100 */
[-C--:B------:R-:W-:Y:S01]  /*6110*/  F2FP.F16.E4M3.UNPACK_B R63, R83.reuse ;  /* 0x00000053ff3f723e */ /* 0x080fe200020006ff */
[----:B-1--4-:R-:W2:Y:S01]  /*6120*/  LDTM.x32 R4, tmem[UR4] ;  /* 0x00000004000479ee */ /* 0x012ea200082c0000 */
[----:B------:R-:W-:Y:S01]  /*6130*/  F2FP.F16.E4M3.UNPACK_B R65, R83.H1 ;  /* 0x00000053ff41723e */ /* 0x000fe200030006ff */
[----:B------:R-:W-:Y:S01]  /*6140*/  HADD2.F32 R56, -RZ, R55.H1_H1 ;  /* 0x30000037ff387230 */ /* 0x000fe20000004100 */
[-C--:B------:R-:W-:Y:S01]  /*6150*/  F2FP.F16.E4M3.UNPACK_B R67, R84.reuse ;  /* 0x00000054ff43723e */ /* 0x080fe200020006ff */
[----:B------:R-:W-:Y:S01]  /*6160*/  HADD2.F32 R60, -RZ, R59.H1_H1 ;  /* 0x3000003bff3c7230 */ /* 0x000fe20000004100 */
[----:B------:R-:W-:Y:S01]  /*6170*/  IADD3 R125, PT, PT, R100, UR49, RZ ;  /* 0x00000031647d7c10 */ /* 0x000fe2000fffe0ff */
[----:B------:R-:W-:Y:S01]  /*6180*/  HADD2.F32 R64, -RZ, R63.H1_H1 ;  /* 0x3000003fff407230 */ /* 0x000fe20000004100 */
[----:B------:R-:W-:Y:S01]  /*6190*/  ISETP.NE.AND P6, PT, R113, RZ, PT ;  /* 0x000000ff7100720c */ /* 0x000fe20003fc5270 */
[----:B------:R-:W-:Y:S01]  /*61a0*/  HADD2.F32 R68, -RZ, R67.H1_H1 ;  /* 0x30000043ff447230 */ /* 0x000fe20000004100 */
[----:B------:R-:W-:Y:S01]  /*61b0*/  LOP3.LUT P5, RZ, R101, 0x80, RZ, 0xc0, !PT ;  /* 0x0000008065ff7812 */ /* 0x000fe200078ac0ff */
[--C-:B------:R-:W-:Y:S01]  /*61c0*/  HADD2.F32 R55, -RZ, R57.reuse.H0_H0 ;  /* 0x20000039ff377230 */ /* 0x100fe20000004100 */
[----:B------:R-:W-:Y:S01]  /*61d0*/  F2FP.F16.E4M3.UNPACK_B R69, R84.H1 ;  /* 0x00000054ff45723e */ /* 0x000fe200030006ff */
[----:B------:R-:W-:Y:S01]  /*61e0*/  HADD2.F32 R58, -RZ, R57.H1_H1 ;  /* 0x30000039ff3a7230 */ /* 0x000fe20000004100 */
[-C--:B------:R-:W-:Y:S01]  /*61f0*/  F2FP.F16.E4M3.UNPACK_B R71, R85.reuse ;  /* 0x00000055ff47723e */ /* 0x080fe200020006ff */
[----:B------:R-:W-:Y:S01]  /*6200*/  HADD2.F32 R57, -RZ, R59.H0_H0 ;  /* 0x2000003bff397230 */ /* 0x000fe20000004100 */
[----:B------:R-:W-:Y:S01]  /*6210*/  F2FP.F16.E4M3.UNPACK_B R73, R85.H1 ;  /* 0x00000055ff49723e */ /* 0x000fe200030006ff */
[----:B------:R-:W-:Y:S01]  /*6220*/  HADD2.F32 R59, -RZ, R61.H0_H0 ;  /* 0x2000003dff3b7230 */ /* 0x000fe20000004100 */
[-C--:B------:R-:W-:Y:S01]  /*6230*/  F2FP.F16.E4M3.UNPACK_B R75, R86.reuse ;  /* 0x00000056ff4b723e */ /* 0x080fe200020006ff */
[----:B------:R-:W-:Y:S01]  /*6240*/  HADD2.F32 R72, -RZ, R71.H1_H1 ;  /* 0x30000047ff487230 */ /* 0x000fe20000004100 */
[----:B------:R-:W-:Y:S01]  /*6250*/  F2FP.F16.E4M3.UNPACK_B R77, R86.H1 ;  /* 0x00000056ff4d723e */ /* 0x000fe200030006ff */
[----:B------:R-:W-:Y:S01]  /*6260*/  HADD2.F32 R62, -RZ, R61.H1_H1 ;  /* 0x3000003dff3e7230 */ /* 0x000fe20000004100 */
[----:B------:R-:W-:Y:S01]  /*6270*/  F2FP.F16.E4M3.UNPACK_B R79, R87.H1 ;  /* 0x00000057ff4f723e */ /* 0x000fe200030006ff */
[----:B------:R-:W-:Y:S01]  /*6280*/  HADD2.F32 R61, -RZ, R63.H0_H0 ;  /* 0x2000003fff3d7230 */ /* 0x000fe20000004100 */
[----:B------:R-:W-:Y:S01]  /*6290*/  ISETP.NE.AND P0, PT, R109, RZ, PT ;  /* 0x000000ff6d00720c */ /* 0x000fe20003f05270 */
[C---:B--2---:R-:W-:Y:S01]  /*62a0*/  FMUL R0, R46.reuse, R4 ;  /* 0x000000042e007220 */ /* 0x044fe20000400000 */
[C---:B------:R-:W-:Y:S01]  /*62b0*/  FMUL R2, R46.reuse, R5 ;  /* 0x000000052e027220 */ /* 0x040fe20000400000 */
[C---:B------:R-:W-:Y:S01]  /*62c0*/  FMUL R4, R46.reuse, R8 ;  /* 0x000000082e047220 */ /* 0x040fe20000400000 */
[C---:B------:R-:W-:Y:S01]  /*62d0*/  FMUL R5, R46.reuse, R9 ;  /* 0x000000092e057220 */ /* 0x040fe20000400000 */
[C---:B------:R-:W-:Y:S01]  /*62e0*/  FFMA R0, R49.reuse, R50, R0 ;  /* 0x0000003231007223 */ /* 0x040fe20000000000 */
[C---:B------:R-:W-:Y:S01]  /*62f0*/  FFMA R2, R49.reuse, R51, R2 ;  /* 0x0000003331027223 */ /* 0x040fe20000000002 */
[C---:B------:R-:W-:Y:S01]  /*6300*/  FMUL R8, R46.reuse, R12 ;  /* 0x0000000c2e087220 */ /* 0x040fe20000400000 */
[C---:B------:R-:W-:Y:S01]  /*6310*/  FMUL R9, R46.reuse, R13 ;  /* 0x0000000d2e097220 */ /* 0x040fe20000400000 */
[C---:B------:R-:W-:Y:S01]  /*6320*/  FMUL R12, R46.reuse, R16 ;  /* 0x000000102e0c7220 */ /* 0x040fe20000400000 */
[C---:B------:R-:W-:Y:S01]  /*6330*/  FMUL R13, R46.reuse, R17 ;  /* 0x000000112e0d7220 */ /* 0x040fe20000400000 */
[C---:B------:R-:W-:Y:S01]  /*6340*/  FMUL R16, R46.reuse, R20 ;  /* 0x000000142e107220 */ /* 0x040fe20000400000 */
[C---:B------:R-:W-:Y:S01]  /*6350*/  FMUL R17, R46.reuse, R21 ;  /* 0x000000152e117220 */ /* 0x040fe20000400000 */
[C---:B------:R-:W-:Y:S01]  /*6360*/  FMUL R20, R46.reuse, R24 ;  /* 0x000000182e147220 */ /* 0x040fe20000400000 */
[C---:B------:R-:W-:Y:S01]  /*6370*/  FMUL R21, R46.reuse, R25 ;  /* 0x000000192e157220 */ /* 0x040fe20000400000 */
[----:B------:R-:W-:Y:S02]  /*6380*/  HADD2.F32 R76, -RZ, R75.H1_H1 ;  /* 0x3000004bff4c7230 */ /* 0x000fe40000004100 */
[C---:B------:R-:W-:Y:S01]  /*6390*/  FMUL R24, R46.reuse, R28 ;  /* 0x0000001c2e187220 */ /* 0x040fe20000400000 */
[C---:B------:R-:W-:Y:S01]  /*63a0*/  FMUL R25, R46.reuse, R29 ;  /* 0x0000001d2e197220 */ /* 0x040fe20000400000 */
[C---:B------:R-:W-:Y:S01]  /*63b0*/  FMUL R28, R46.reuse, R32 ;  /* 0x000000202e1c7220 */ /* 0x040fe20000400000 */
[C---:B------:R-:W-:Y:S01]  /*63c0*/  FMUL R29, R46.reuse, R33 ;  /* 0x000000212e1d7220 */ /* 0x040fe20000400000 */
[C---:B------:R-:W-:Y:S01]  /*63d0*/  FMUL R3, R46.reuse, R6 ;  /* 0x000000062e037220 */ /* 0x040fe20000400000 */
[C---:B------:R-:W-:Y:S01]  /*63e0*/  FMUL R7, R46.reuse, R7 ;  /* 0x000000072e077220 */ /* 0x040fe20000400000 */
[----:B------:R-:W-:Y:S01]  /*63f0*/  FMUL R6, R46, R10 ;  /* 0x0000000a2e067220 */ /* 0x000fe20000400000 */
[----:B------:R-:W-:Y:S01]  /*6400*/  F2FP.F16.E4M3.UNPACK_B R50, R87 ;  /* 0x00000057ff32723e */ /* 0x000fe200020006ff */
[C---:B------:R-:W-:Y:S01]  /*6410*/  FFMA R3, R49.reuse, R52, R3 ;  /* 0x0000003431037223 */ /* 0x040fe20000000003 */
[C---:B------:R-:W-:Y:S01]  /*6420*/  FFMA R7, R49.reuse, R54, R7 ;  /* 0x0000003631077223 */ /* 0x040fe20000000007 */
[----:B------:R-:W-:Y:S01]  /*6430*/  @P6 SHF.L.U32 R32, R104, 0x1f, RZ ;  /* 0x0000001f68206819 */ /* 0x000fe200000006ff */
[C---:B------:R-:W-:Y:S01]  /*6440*/  FFMA R4, R49.reuse, R53, R4 ;  /* 0x0000003531047223 */ /* 0x040fe20000000004 */
[----:B------:R-:W-:Y:S01]  /*6450*/  FFMA R5, R49, R56, R5 ;  /* 0x0000003831057223 */ /* 0x000fe20000000005 */
[C---:B------:R-:W-:Y:S01]  /*6460*/  FMUL R11, R46.reuse, R11 ;  /* 0x0000000b2e0b7220 */ /* 0x040fe20000400000 */
[----:B------:R-:W-:Y:S01]  /*6470*/  F2FP.SATFINITE.E4M3.F32.PACK_AB_MERGE_C R113, R7, R3, RZ ;  /* 0x000000030771723e */ /* 0x000fe200048070ff */
[C---:B------:R-:W-:Y:S01]  /*6480*/  FFMA R6, R49.reuse, R55, R6 ;  /* 0x0000003731067223 */ /* 0x040fe20000000006 */
[----:B------:R-:W-:Y:S01]  /*6490*/  FMUL R10, R46, R14 ;  /* 0x0000000e2e0a7220 */ /* 0x000fe20000400000 */
[C---:B------:R-:W-:Y:S01]  /*64a0*/  FFMA R11, R49.reuse, R58, R11 ;  /* 0x0000003a310b7223 */ /* 0x040fe2000000000b */
[----:B------:R-:W-:Y:S01]  /*64b0*/  F2FP.SATFINITE.E4M3.F32.PACK_AB_MERGE_C R116, R2, R0, R113 ;  /* 0x000000000274723e */ /* 0x000fe20004807071 */
[C---:B------:R-:W-:Y:S01]  /*64c0*/  FMUL R15, R46.reuse, R15 ;  /* 0x0000000f2e0f7220 */ /* 0x040fe20000400000 */
[----:B------:R-:W-:Y:S01]  /*64d0*/  MOV R113, 0x10 ;  /* 0x0000001000717802 */ /* 0x000fe20000000f00 */
[----:B------:R-:W-:Y:S01]  /*64e0*/  FFMA R8, R49, R57, R8 ;  /* 0x0000003931087223 */ /* 0x000fe20000000008 */
[----:B------:R-:W-:Y:S01]  /*64f0*/  F2FP.SATFINITE.E4M3.F32.PACK_AB_MERGE_C R117, R11, R6, RZ ;  /* 0x000000060b75723e */ /* 0x000fe200048070ff */
[----:B------:R-:W-:Y:S01]  /*6500*/  FFMA R9, R49, R60, R9 ;  /* 0x0000003c31097223 */ /* 0x000fe20000000009 */
[--C-:B------:R-:W-:Y:S01]  /*6510*/  HADD2.F32 R63, -RZ, R65.reuse.H0_H0 ;  /* 0x20000041ff3f7230 */ /* 0x100fe20000004100 */
[----:B------:R-:W-:Y:S01]  /*6520*/  SEL R124, R113, 0xfffffff0, !P5 ;  /* 0xfffffff0717c7807 */ /* 0x000fe20006800000 */
[----:B------:R-:W-:Y:S01]  /*6530*/  FFMA R10, R49, R59, R10 ;  /* 0x0000003b310a7223 */ /* 0x000fe2000000000a */
[----:B------:R-:W-:Y:S01]  /*6540*/  F2FP.SATFINITE.E4M3.F32.PACK_AB_MERGE_C R117, R5, R4, R117 ;  /* 0x000000040575723e */ /* 0x000fe20004807075 */
[----:B------:R-:W-:Y:S01]  /*6550*/  FFMA R15, R49, R62, R15 ;  /* 0x0000003e310f7223 */ /* 0x000fe2000000000f */
[----:B------:R-:W-:Y:S01]  /*6560*/  IADD3 R113, PT, PT, R125, R124, RZ ;  /* 0x0000007c7d717210 */ /* 0x000fe20007ffe0ff */
[C---:B------:R-:W-:Y:S01]  /*6570*/  FFMA R12, R49.reuse, R61, R12 ;  /* 0x0000003d310c7223 */ /* 0x040fe2000000000c */
[----:B------:R-:W-:Y:S01]  /*6580*/  FFMA R13, R49, R64, R13 ;  /* 0x00000040310d7223 */ /* 0x000fe2000000000d */
[--C-:B------:R-:W-:Y:S01]  /*6590*/  HADD2.F32 R51, -RZ, R50.reuse.H0_H0 ;  /* 0x20000032ff337230 */ /* 0x100fe20000004100 */
[----:B------:R-:W-:Y:S01]  /*65a0*/  F2FP.SATFINITE.E4M3.F32.PACK_AB_MERGE_C R118, R15, R10, RZ ;  /* 0x0000000a0f76723e */ /* 0x000fe200048070ff */
[----:B------:R-:W-:Y:S02]  /*65b0*/  HADD2.F32 R50, -RZ, R50.H1_H1 ;  /* 0x30000032ff327230 */ /* 0x000fe40000004100 */
[C---:B------:R-:W-:Y:S01]  /*65c0*/  FMUL R14, R46.reuse, R18 ;  /* 0x000000122e0e7220 */ /* 0x040fe20000400000 */
[----:B------:R-:W-:Y:S02]  /*65d0*/  HADD2.F32 R66, -RZ, R65.H1_H1 ;  /* 0x30000041ff427230 */ /* 0x000fe40000004100 */
[C---:B------:R-:W-:Y:S01]  /*65e0*/  FMUL R19, R46.reuse, R19 ;  /* 0x000000132e137220 */ /* 0x040fe20000400000 */
[----:B------:R-:W-:Y:S02]  /*65f0*/  HADD2.F32 R65, -RZ, R67.H0_H0 ;  /* 0x20000043ff417230 */ /* 0x000fe40000004100 */
[C---:B------:R-:W-:Y:S01]  /*6600*/  FFMA R14, R49.reuse, R63, R14 ;  /* 0x0000003f310e7223 */ /* 0x040fe2000000000e */
[--C-:B------:R-:W-:Y:S02]  /*6610*/  HADD2.F32 R67, -RZ, R69.reuse.H0_H0 ;  /* 0x20000045ff437230 */ /* 0x100fe40000004100 */
[C---:B------:R-:W-:Y:S01]  /*6620*/  FMUL R18, R46.reuse, R22 ;  /* 0x000000162e127220 */ /* 0x040fe20000400000 */
[----:B------:R-:W-:Y:S02]  /*6630*/  HADD2.F32 R70, -RZ, R69.H1_H1 ;  /* 0x30000045ff467230 */ /* 0x000fe40000004100 */
[C---:B------:R-:W-:Y:S01]  /*6640*/  FFMA R19, R49.reuse, R66, R19 ;  /* 0x0000004231137223 */ /* 0x040fe20000000013 */
[----:B------:R-:W-:Y:S02]  /*6650*/  HADD2.F32 R69, -RZ, R71.H0_H0 ;  /* 0x20000047ff457230 */ /* 0x000fe40000004100 */
[C---:B------:R-:W-:Y:S01]  /*6660*/  FMUL R23, R46.reuse, R23 ;  /* 0x000000172e177220 */ /* 0x040fe20000400000 */
[C---:B------:R-:W-:Y:S01]  /*6670*/  FFMA R16, R49.reuse, R65, R16 ;  /* 0x0000004131107223 */ /* 0x040fe20000000010 */
[C---:B------:R-:W-:Y:S01]  /*6680*/  FFMA R17, R49.reuse, R68, R17 ;  /* 0x0000004431117223 */ /* 0x040fe20000000011 */
[--C-:B------:R-:W-:Y:S02]  /*6690*/  HADD2.F32 R71, -RZ, R73.reuse.H0_H0 ;  /* 0x20000049ff477230 */ /* 0x100fe40000004100 */
[C---:B------:R-:W-:Y:S01]  /*66a0*/  FFMA R18, R49.reuse, R67, R18 ;  /* 0x0000004331127223 */ /* 0x040fe20000000012 */
[----:B------:R-:W-:Y:S02]  /*66b0*/  HADD2.F32 R74, -RZ, R73.H1_H1 ;  /* 0x30000049ff4a7230 */ /* 0x000fe40000004100 */
[C---:B------:R-:W-:Y:S01]  /*66c0*/  FMUL R22, R46.reuse, R26 ;  /* 0x0000001a2e167220 */ /* 0x040fe20000400000 */
[----:B------:R-:W-:Y:S02]  /*66d0*/  HADD2.F32 R73, -RZ, R75.H0_H0 ;  /* 0x2000004bff497230 */ /* 0x000fe40000004100 */
[C---:B------:R-:W-:Y:S01]  /*66e0*/  FFMA R23, R49.reuse, R70, R23 ;  /* 0x0000004631177223 */ /* 0x040fe20000000017 */
[C---:B------:R-:W-:Y:S01]  /*66f0*/  FMUL R27, R46.reuse, R27 ;  /* 0x0000001b2e1b7220 */ /* 0x040fe20000400000 */
[C---:B------:R-:W-:Y:S01]  /*6700*/  FFMA R20, R49.reuse, R69, R20 ;  /* 0x0000004531147223 */ /* 0x040fe20000000014 */
[C---:B------:R-:W-:Y:S01]  /*6710*/  FFMA R21, R49.reuse, R72, R21 ;  /* 0x0000004831157223 */ /* 0x040fe20000000015 */
[--C-:B------:R-:W-:Y:S02]  /*6720*/  HADD2.F32 R75, -RZ, R77.reuse.H0_H0 ;  /* 0x2000004dff4b7230 */ /* 0x100fe40000004100 */
[C---:B------:R-:W-:Y:S01]  /*6730*/  FFMA R22, R49.reuse, R71, R22 ;  /* 0x0000004731167223 */ /* 0x040fe20000000016 */
[----:B------:R-:W-:Y:S02]  /*6740*/  HADD2.F32 R78, -RZ, R77.H1_H1 ;  /* 0x3000004dff4e7230 */ /* 0x000fe40000004100 */
[C---:B------:R-:W-:Y:S01]  /*6750*/  FMUL R26, R46.reuse, R30 ;  /* 0x0000001e2e1a7220 */ /* 0x040fe20000400000 */
        /* <DEDUP_REMOVED lines=8> */
[----:B------:R-:W-:Y:S01]  /*67e0*/  FFMA R31, R49, R78, R31 ;  /* 0x0000004e311f7223 */ /* 0x000fe2000000001f */
[----:B------:R-:W-:Y:S01]  /*67f0*/  FMUL R35, R46, R35 ;  /* 0x000000232e237220 */ /* 0x000fe20000400000 */
[----:B------:R-:W-:Y:S01]  /*6800*/  F2FP.SATFINITE.E4M3.F32.PACK_AB_MERGE_C R119, R19, R14, RZ ;  /* 0x0000000e1377723e */ /* 0x000fe200048070ff */
[C---:B------:R-:W-:Y:S01]  /*6810*/  FFMA R28, R49.reuse, R51, R28 ;  /* 0x00000033311c7223 */ /* 0x040fe2000000001c */
[C---:B------:R-:W-:Y:S01]  /*6820*/  FFMA R29, R49.reuse, R50, R29 ;  /* 0x00000032311d7223 */ /* 0x040fe2000000001d */
[C---:B------:R-:W-:Y:S01]  /*6830*/  FFMA R30, R49.reuse, R77, R30 ;  /* 0x0000004d311e7223 */ /* 0x040fe2000000001e */
[----:B------:R-:W-:Y:S01]  /*6840*/  FFMA R35, R49, R52, R35 ;  /* 0x0000003431237223 */ /* 0x000fe20000000023 */
[----:B------:R-:W-:Y:S02]  /*6850*/  F2FP.SATFINITE.E4M3.F32.PACK_AB_MERGE_C R118, R9, R8, R118 ;  /* 0x000000080976723e */ /* 0x000fe40004807076 */
[----:B------:R-:W-:Y:S02]  /*6860*/  F2FP.SATFINITE.E4M3.F32.PACK_AB_MERGE_C R119, R13, R12, R119 ;  /* 0x0000000c0d77723e */ /* 0x000fe40004807077 */
[----:B------:R-:W-:Y:S02]  /*6870*/  F2FP.SATFINITE.E4M3.F32.PACK_AB_MERGE_C R120, R23, R18, RZ ;  /* 0x000000121778723e */ /* 0x000fe400048070ff */
[----:B------:R-:W-:Y:S01]  /*6880*/  F2FP.SATFINITE.E4M3.F32.PACK_AB_MERGE_C R121, R27, R22, RZ ;  /* 0x000000161b79723e */ /* 0x000fe200048070ff */
[----:B------:R1:W-:Y:S01]  /*6890*/  STS.128 [R100+UR49+0x2200], R116 ;  /* 0x0022007464007988 */ /* 0x0003e20008000c31 */
[----:B------:R-:W-:Y:S02]  /*68a0*/  F2FP.SATFINITE.E4M3.F32.PACK_AB_MERGE_C R122, R31, R26, RZ ;  /* 0x0000001a1f7a723e */ /* 0x000fe400048070ff */
[----:B------:R-:W-:Y:S02]  /*68b0*/  F2FP.SATFINITE.E4M3.F32.PACK_AB_MERGE_C R123, R35, R30, RZ ;  /* 0x0000001e237b723e */ /* 0x000fe400048070ff */
[----:B------:R-:W-:Y:S02]  /*68c0*/  F2FP.SATFINITE.E4M3.F32.PACK_AB_MERGE_C R120, R17, R16, R120 ;  /* 0x000000101178723e */ /* 0x000fe40004807078 */
[----:B------:R-:W-:Y:S02]  /*68d0*/  F2FP.SATFINITE.E4M3.F32.PACK_AB_MERGE_C R121, R21, R20, R121 ;  /* 0x000000141579723e */ /* 0x000fe40004807079 */
[----:B------:R-:W-:Y:S02]  /*68e0*/  F2FP.SATFINITE.E4M3.F32.PACK_AB_MERGE_C R122, R25, R24, R122 ;  /* 0x00000018197a723e */ /* 0x000fe4000480707a */
[----:B------:R-:W-:Y:S02]  /*68f0*/  F2FP.SATFINITE.E4M3.F32.PACK_AB_MERGE_C R123, R29, R28, R123 ;  /* 0x0000001c1d7b723e */ /* 0x000fe4000480707b */
[----:B------:R-:W-:Y:S03]  /*6900*/  LEA R125, R105, UR49, 0x3 ;  /* 0x00000031697d7c11 */ /* 0x000fe6000f8e18ff */
[----:B------:R1:W-:Y:S01]  /*6910*/  STS.128 [R113+0x2200], R120 ;  /* 0x0022007871007388 */ /* 0x0003e20000000c00 */
[----:B------:R-:W-:Y:S01]  /*6920*/  @!PT LDS RZ, [RZ] ;  /* 0x00000000fffff984 */ /* 0x000fe20000000800 */
[----:B------:R-:W-:Y:S01]  /*6930*/  @!PT LDS RZ, [RZ] ;  /* 0x00000000fffff984 */ /* 0x000fe20000000800 */
[----:B------:R-:W-:Y:S01]  /*6940*/  @!PT LDS RZ, [RZ] ;  /* 0x00000000fffff984 */ /* 0x000fe20000000800 */
[----:B------:R-:W-:Y:S01]  /*6950*/  @!PT LDS RZ, [RZ] ;  /* 0x00000000fffff984 */ /* 0x000fe20000000800 */
[----:B------:R2:W-:Y:S07]  /*6960*/  MEMBAR.ALL.CTA ;  /* 0x0000000000007992 */ /* 0x0005ee0000008000 */
[----:B--2---:R-:W2:Y:S02]  /*6970*/  FENCE.VIEW.ASYNC.S ;  /* 0x00000000000073c6 */ /* 0x004ea40000000000 */
[----:B--2---:R-:W-:Y:S06]  /*6980*/  BAR.SYNC.DEFER_BLOCKING 0x1, 0x80 ;  /* 0x0042000000007b1d */ /* 0x004fec0000010000 */
[----:B------:R-:W-:Y:S05]  /*6990*/  @P0 BRA `(.L_x_112) ;  /* 0x0000000000380947 */ /* 0x000fea0003800000 */
[----:B------:R-:W-:Y:S02]  /*69a0*/  UIADD3 UR4, UPT, UPT, UR49, 0x2200, URZ ;  /* 0x0000220031047890 */ /* 0x000fe4000fffe0ff */
[----:B------:R-:W-:Y:S01]  /*69b0*/  UIADD3 UR8, UP0, UPT, UR52, 0x680, URZ ;  /* 0x0000068034087890 */ /* 0x000fe2000ff1e0ff */
[----:B------:R-:W-:Y:S01]  /*69c0*/  UMOV UR43, UR36 ;  /* 0x00000024002b7c82 */ /* 0x000fe20008000000 */
[----:B------:R-:W-:Y:S02]  /*69d0*/  UIADD3 UR5, UPT, UPT, UR41, 0x40, URZ ;  /* 0x0000004029057890 */ /* 0x000fe4000fffe0ff */
[----:B------:R-:W-:Y:S01]  /*69e0*/  MOV R108, UR4 ;  /* 0x00000004006c7c02 */ /* 0x000fe20008000f00 */
[----:B------:R-:W-:Y:S02]  /*69f0*/  UIADD3.X UR9, UPT, UPT, URZ, UR53, URZ, UP0, !UPT ;  /* 0x00000035ff097290 */ /* 0x000fe400087fe4ff */
[----:B------:R-:W-:Y:S01]  /*6a00*/  UIADD3 UR4, UPT, UPT, UR49, 0x2a00, URZ ;  /* 0x00002a0031047890 */ /* 0x000fe2000fffe0ff */
[----:B------:R-:W-:Y:S01]  /*6a10*/  R2UR UR40, R108 ;  /* 0x000000006c2872ca */ /* 0x000fe200000e0000 */
[----:B------:R-:W-:Y:S01]  /*6a20*/  UMOV UR6, UR42 ;  /* 0x0000002a00067c82 */ /* 0x000fe20008000000 */
[----:B------:R-:W-:Y:S11]  /*6a30*/  UMOV UR7, UR36 ;  /* 0x0000002400077c82 */ /* 0x000ff60008000000 */
[----:B------:R2:W-:Y:S01]  /*6a40*/  UTMASTG.3D [UR40], [UR8] ;  /* 0x00000028080073b5 */ /* 0x0005e20008010000 */
[----:B------:R2:W-:Y:S01]  /*6a50*/  UTMASTG.3D [UR4], [UR8] ;  /* 0x00000004080073b5 */ /* 0x0005e20008010000 */
[----:B------:R0:W-:Y:S01]  /*6a60*/  UTMACMDFLUSH ;  /* 0x00000000000079b7 */ /* 0x0001e20000000000 */
[----:B--2---:R-:W-:Y:S04]  /*6a70*/  DEPBAR.LE SB0, 0x1 ;  /* 0x000080400000791a */ /* 0x004fe80000000000 */
.L_x_112:
[----:B------:R-:W-:Y:S05]  /*6a80*/  BSYNC.RECONVERGENT B0 ;  /* 0x0000000000007941 */ /* 0x000fea0003800200 */
.L_x_111:
[----:B------:R-:W-:Y:S06]  /*6a90*/  BAR.SYNC.DEFER_BLOCKING 0x1, 0x80 ;  /* 0x0042000000007b1d */ /* 0x000fec0000010000 */
[----:B------:R-:W2:Y:S01]  /*6aa0*/  @P6 SYNCS.PHASECHK.TRANS64.TRYWAIT P0, [R125+URZ+0x30], R32 ;  /* 0x000030207d0065a7 */ /* 0x000ea200080011ff */
[----:B------:R-:W-:Y:S01]  /*6ab0*/  BSSY B1, `(.L_x_113) ;  /* 0x0000020000017945 */ /* 0x000fe20003800000 */
[----:B--2---:R-:W-:Y:S03]  /*6ac0*/  @P6 SEL R114, RZ, 0x1, !P0 ;  /* 0x00000001ff726807 */ /* 0x004fe60004000000 */
[----:B------:R-:W-:Y:S05]  /*6ad0*/  @!P6 BRA `(.L_x_114) ;  /* 0x000000000074e947 */ /* 0x000fea0003800000 */
[----:B------:R-:W-:Y:S01]  /*6ae0*/  ISETP.NE.AND P1, PT, R115, RZ, PT ;  /* 0x000000ff7300720c */ /* 0x000fe20003f25270 */
[----:B------:R-:W-:Y:S01]  /*6af0*/  BSSY B0, `(.L_x_115) ;  /* 0x0000009000007945 */ /* 0x000fe20003800000 */
[----:B------:R-:W-:Y:S11]  /*6b00*/  ISETP.NE.AND P0, PT, R114, RZ, PT ;  /* 0x000000ff7200720c */ /* 0x000ff60003f05270 */
[----:B------:R-:W-:Y:S05]  /*6b10*/  @P1 IMAD R0, R105, 0x1000, R100 ;  /* 0x0000100069001824 */ /* 0x000fea00078e0264 */
[----:B------:R-:W-:Y:S05]  /*6b20*/  @P1 IADD3 R3, PT, PT, R0, UR49, RZ ;  /* 0x0000003100031c10 */ /* 0x000fea000fffe0ff */
[----:B------:R-:W-:Y:S01]  /*6b30*/  @P1 IMAD.IADD R3, R3, 0x1, R124 ;  /* 0x0000000103031824 */ /* 0x000fe200078e027c */
[----:B------:R-:W-:Y:S06]  /*6b40*/  @P0 BRA `(.L_x_116) ;  /* 0x00000000000c0947 */ /* 0x000fec0003800000 */
[----:B------:R-:W-:Y:S04]  /*6b50*/  SHF.L.U32 R2, R104, 0x1f, RZ ;  /* 0x0000001f68027819 */ /* 0x000fe800000006ff */
[----:B------:R-:W2:Y:S02]  /*6b60*/  SYNCS.PHASECHK.TRANS64.TRYWAIT P0, [R125+URZ+0x30], R2 ;  /* 0x000030027d0075a7 */ /* 0x000ea400080011ff */
[----:B--2---:R-:W-:Y:S05]  /*6b70*/  @!P0 BRA `(.L_x_117) ;  /* 0x0000001400f08947 */ /* 0x004fea0003800000 */
.L_x_116:
[----:B------:R-:W-:Y:S05]  /*6b80*/  BSYNC B0 ;  /* 0x0000000000007941 */ /* 0x000fea0003800000 */
.L_x_115:
[----:B------:R-:W-:Y:S01]  /*6b90*/  ISETP.NE.AND P0, PT, R115, RZ, PT ;  /* 0x000000ff7300720c */ /* 0x000fe20003f05270 */
[----:B--2---:R-:W-:Y:S02]  /*6ba0*/  VIADD R125, R125, 0x40 ;  /* 0x000000407d7d7836 */ /* 0x004fe40000000000 */
[----:B------:R-:W-:Y:S02]  /*6bb0*/  IMAD.U32 R2, RZ, RZ, UR37 ;  /* 0x00000025ff027e24 */ /* 0x000fe4000f8e00ff */
[----:B------:R-:W-:Y:S03]  /*6bc0*/  VIADD R105, R105, 0x1 ;  /* 0x0000000169697836 */ /* 0x000fe60000000000 */
[----:B------:R-:W-:Y:S05]  /*6bd0*/  PRMT R2, R2, 0x654, R125 ;  /* 0x0000065402027816 */ /* 0x000fea000000007d */
[----:B------:R2:W3:Y:S04]  /*6be0*/  @P0 LDS.128 R80, [R0+UR49+0x200] ;  /* 0x0002003100500984 */ /* 0x0004e80008000c00 */
[----:B------:R2:W4:Y:S01]  /*6bf0*/  @P0 LDS.128 R84, [R3+0x200] ;  /* 0x0002000003540984 */ /* 0x0005220000000c00 */
        /* <DEDUP_REMOVED lines=11> */
.L_x_114:
[----:B------:R-:W-:Y:S05]  /*6cb0*/  BSYNC B1 ;  /* 0x0000000000017941 */ /* 0x000fea0003800000 */
.L_x_113:
[----:B--2---:R-:W-:Y:S05]  /*6cc0*/  VIADD R3, R48, 0x20 ;  /* 0x0000002030037836 */ /* 0x004fea0000000000 */
[----:B------:R-:W-:Y:S04]  /*6cd0*/  SHF.R.U32.HI R3, RZ, 0x15, R3 ;  /* 0x00000015ff037819 */ /* 0x000fe80000011603 */
[----:B------:R-:W-:Y:S11]  /*6ce0*/  LOP3.LUT P0, RZ, R3, 0x3, R102, 0x48, !PT ;  /* 0x0000000303ff7812 */ /* 0x000ff60007804866 */
[----:B------:R-:W-:Y:S02]  /*6cf0*/  @!UPT UIADD3 URZ, UPT, UPT, URZ, URZ, URZ ;  /* 0x000000fffffff290 */ /* 0x000fe4000fffe0ff */
[----:B------:R-:W-:Y:S05]  /*6d00*/  @!P0 BRA `(.L_x_118) ;  /* 0x0000000000408947 */ /* 0x000fea0003800000 */
[----:B------:R-:W2:Y:S01]  /*6d10*/  LDCU.64 UR8, c[0x4][0x70] ;  /* 0x01000e00ff0877ac */ /* 0x000ea20008000a00 */
[----:B------:R-:W-:Y:S01]  /*6d20*/  MOV R3, 0x0 ;  /* 0x0000000000037802 */ /* 0x000fe20000000f00 */
[----:B------:R-:W-:Y:S02]  /*6d30*/  HFMA2 R12, -RZ, RZ, 0, 5.9604644775390625e-08 ;  /* 0x00000001ff0c7431 */ /* 0x000fe400000001ff */
[----:B------:R-:W-:Y:S02]  /*6d40*/  IMAD.MOV.U32 R8, RZ, RZ, 0x192 ;  /* 0x00000192ff087424 */ /* 0x000fe400078e00ff */
[----:B------:R-:W-:Y:S01]  /*6d50*/  IMAD.MOV.U32 R13, RZ, RZ, RZ ;  /* 0x000000ffff0d7224 */ /* 0x000fe200078e00ff */
[----:B------:R-:W5:Y:S01]  /*6d60*/  LDCU.64 UR6, c[0x4][0x78] ;  /* 0x01000f00ff0677ac */ /* 0x000f620008000a00 */
[----:B------:R-:W1:Y:S01]  /*6d70*/  LDC.64 R2, c[0x4][R3] ;  /* 0x0100000003027b82 */ /* 0x000e620000000a00 */
[----:B------:R-:W3:Y:S01]  /*6d80*/  LDCU.64 UR4, c[0x4][0x10] ;  /* 0x01000200ff0477ac */ /* 0x000ee20008000a00 */
[----:B--2---:R-:W-:Y:S01]  /*6d90*/  MOV R5, UR9 ;  /* 0x0000000900057c02 */ /* 0x004fe20008000f00 */
[----:B------:R-:W-:Y:S01]  /*6da0*/  IMAD.U32 R4, RZ, RZ, UR8 ;  /* 0x00000008ff047e24 */ /* 0x000fe2000f8e00ff */
[----:B-----5:R-:W-:Y:S01]  /*6db0*/  MOV R7, UR7 ;  /* 0x0000000700077c02 */ /* 0x020fe20008000f00 */
[----:B------:R-:W-:Y:S01]  /*6dc0*/  IMAD.U32 R6, RZ, RZ, UR6 ;  /* 0x00000006ff067e24 */ /* 0x000fe2000f8e00ff */
[----:B---3--:R-:W-:Y:S01]  /*6dd0*/  MOV R11, UR5 ;  /* 0x00000005000b7c02 */ /* 0x008fe20008000f00 */
[----:B------:R-:W-:Y:S02]  /*6de0*/  IMAD.U32 R10, RZ, RZ, UR4 ;  /* 0x00000004ff0a7e24 */ /* 0x000fe4000f8e00ff */
[----:B------:R-:W-:Y:S07]  /*6df0*/  LEPC R20, `(.L_x_118) ;  /* 0x000000001014794e */ /* 0x000fee0000000000 */
[----:B-1--4-:R-:W-:Y:S05]  /*6e00*/  CALL.ABS.NOINC R2 ;  /* 0x0000000002007343 */ /* 0x012fea0003c00000 */
.L_x_118:
[----:B------:R-:W-:Y:S01]  /*6e10*/  ISETP.NE.AND P0, PT, R109, RZ, PT ;  /* 0x000000ff6d00720c */ /* 0x000fe20003f05270 */
[----:B------:R-:W-:Y:S05]  /*6e20*/  WARPSYNC.ALL ;  /* 0x0000000000007948 */ /* 0x000fea0003800000 */
[----:B------:R-:W-:Y:S01]  /*6e30*/  R2UR UR4, R48 ;  /* 0x00000000300472ca */ /* 0x000fe200000e0000 */
[----:B------:R-:W-:Y:S01]  /*6e40*/  BSSY.RECONVERGENT B0, `(.L_x_119) ;  /* 0x000009f000007945 */ /* 0x000fe20003800200 */
[-C--:B---3--:R-:W-:Y:S02]  /*6e50*/  F2FP.F16.E4M3.UNPACK_B R51, R80.reuse ;  /* 0x00000050ff33723e */ /* 0x088fe400020006ff */
[----:B------:R-:W-:Y:S02]  /*6e60*/  F2FP.F16.E4M3.UNPACK_B R80, R80.H1 ;  /* 0x00000050ff50723e */ /* 0x000fe400030006ff */
[-C--:B------:R-:W-:Y:S01]  /*6e70*/  F2FP.F16.E4M3.UNPACK_B R55, R81.reuse ;  /* 0x00000051ff37723e */ /* 0x080fe200020006ff */
[--C-:B------:R-:W-:Y:S01]  /*6e80*/  HADD2.F32 R50, -RZ, R51.reuse.H0_H0 ;  /* 0x20000033ff327230 */ /* 0x100fe20000004100 */
[----:B------:R-:W-:Y:S01]  /*6e90*/  F2FP.F16.E4M3.UNPACK_B R81, R81.H1 ;  /* 0x00000051ff51723e */ /* 0x000fe200030006ff */
[----:B------:R-:W-:Y:S01]  /*6ea0*/  HADD2.F32 R52, -RZ, R51.H1_H1 ;  /* 0x30000033ff347230 */ /* 0x000fe20000004100 */
[-C--:B------:R-:W-:Y:S01]  /*6eb0*/  F2FP.F16.E4M3.UNPACK_B R59, R82.reuse ;  /* 0x00000052ff3b723e */ /* 0x080fe200020006ff */
[--C-:B------:R-:W-:Y:S01]  /*6ec0*/  HADD2.F32 R51, -RZ, R80.reuse.H0_H0 ;  /* 0x20000050ff337230 */ /* 0x100fe20000004100 */
[----:B------:R-:W-:Y:S01]  /*6ed0*/  F2FP.F16.E4M3.UNPACK_B R82, R82.H1 ;  /* 0x00000052ff52723e */ /* 0x000fe200030006ff */
[----:B------:R-:W2:Y:S01]  /*6ee0*/  LDTM.x32 R4, tmem[UR4+0x20] ;  /* 0x00002004000479ee */ /* 0x000ea200082c0000 */
[----:B------:R-:W-:Y:S01]  /*6ef0*/  NOP ;  /* 0x0000000000007918 */ /* 0x000fe20000000000 */
[----:B------:R-:W-:Y:S01]  /*6f00*/  IADD3 R111, PT, PT, R111, 0xa0, RZ ;  /* 0x000000a06f6f7810 */ /* 0x000fe20007ffe0ff */
[--C-:B------:R-:W-:Y:S01]  /*6f10*/  HADD2.F32 R53, -RZ, R55.reuse.H0_H0 ;  /* 0x20000037ff357230 */ /* 0x100fe20000004100 */
[----:B------:R-:W-:Y:S01]  /*6f20*/  F2FP.F16.E4M3.UNPACK_B R63, R83 ;  /* 0x00000053ff3f723e */ /* 0x000fe200020006ff */
[----:B------:R-:W-:Y:S01]  /*6f30*/  HADD2.F32 R56, -RZ, R55.H1_H1 ;  /* 0x30000037ff387230 */ /* 0x000fe20000004100 */
[----:B------:R-:W-:Y:S01]  /*6f40*/  LOP3.LUT R111, R111, 0xfefffff8, RZ, 0xc0, !PT ;  /* 0xfefffff86f6f7812 */ /* 0x000fe200078ec0ff */
[--C-:B------:R-:W-:Y:S01]  /*6f50*/  HADD2.F32 R57, -RZ, R59.reuse.H0_H0 ;  /* 0x2000003bff397230 */ /* 0x100fe20000004100 */
[----:B----4-:R-:W-:Y:S01]  /*6f60*/  F2FP.F16.E4M3.UNPACK_B R67, R84 ;  /* 0x00000054ff43723e */ /* 0x010fe200020006ff */
[----:B------:R-:W-:Y:S01]  /*6f70*/  HADD2.F32 R60, -RZ, R59.H1_H1 ;  /* 0x3000003bff3c7230 */ /* 0x000fe20000004100 */
[----:B--2---:R2:W-:Y:S01]  /*6f80*/  SYNCS.ARRIVE.TRANS64.RED.A1T0 RZ, [R111+URZ], RZ ;  /* 0x000000ff6fff79a7 */ /* 0x0045e200081004ff */
[--C-:B------:R-:W-:Y:S01]  /*6f90*/  HADD2.F32 R61, -RZ, R63.reuse.H0_H0 ;  /* 0x2000003fff3d7230 */ /* 0x100fe20000004100 */
[----:B------:R-:W-:Y:S01]  /*6fa0*/  F2FP.F16.E4M3.UNPACK_B R71, R85 ;  /* 0x00000055ff47723e */ /* 0x000fe200020006ff */
[----:B------:R-:W-:Y:S01]  /*6fb0*/  HADD2.F32 R64, -RZ, R63.H1_H1 ;  /* 0x3000003fff407230 */ /* 0x000fe20000004100 */
[----:B------:R-:W-:Y:S01]  /*6fc0*/  F2FP.F16.E4M3.UNPACK_B R75, R86 ;  /* 0x00000056ff4b723e */ /* 0x000fe200020006ff */
[--C-:B------:R-:W-:Y:S01]  /*6fd0*/  HADD2.F32 R65, -RZ, R67.reuse.H0_H0 ;  /* 0x20000043ff417230 */ /* 0x100fe20000004100 */
[----:B------:R-:W-:Y:S01]  /*6fe0*/  F2FP.F16.E4M3.UNPACK_B R79, R87 ;  /* 0x00000057ff4f723e */ /* 0x000fe200020006ff */
[----:B------:R-:W-:Y:S01]  /*6ff0*/  HADD2.F32 R68, -RZ, R67.H1_H1 ;  /* 0x30000043ff447230 */ /* 0x000fe20000004100 */
[----:B------:R-:W-:Y:S01]  /*7000*/  F2FP.F16.E4M3.UNPACK_B R83, R83.H1 ;  /* 0x00000053ff53723e */ /* 0x000fe200030006ff */
[--C-:B------:R-:W-:Y:S01]  /*7010*/  HADD2.F32 R69, -RZ, R71.reuse.H0_H0 ;  /* 0x20000047ff457230 */ /* 0x100fe20000004100 */
[----:B------:R-:W-:Y:S01]  /*7020*/  F2FP.F16.E4M3.UNPACK_B R84, R84.H1 ;  /* 0x00000054ff54723e */ /* 0x000fe200030006ff */
[----:B------:R-:W-:Y:S01]  /*7030*/  HADD2.F32 R71, -RZ, R71.H1_H1 ;  /* 0x30000047ff477230 */ /* 0x000fe20000004100 */
[----:B------:R-:W-:Y:S01]  /*7040*/  F2FP.F16.E4M3.UNPACK_B R85, R85.H1 ;  /* 0x00000055ff55723e */ /* 0x000fe200030006ff */
[--C-:B------:R-:W-:Y:S02]  /*7050*/  HADD2.F32 R73, -RZ, R75.reuse.H0_H0 ;  /* 0x2000004bff497230 */ /* 0x100fe40000004100 */
[C---:B------:R-:W-:Y:S01]  /*7060*/  FMUL R4, R46.reuse, R4 ;  /* 0x000000042e047220 */ /* 0x040fe20000400000 */
        /* <DEDUP_REMOVED lines=16> */
[--C-:B------:R-:W-:Y:S02]  /*7170*/  HADD2.F32 R77, -RZ, R79.reuse.H0_H0 ;  /* 0x2000004fff4d7230 */ /* 0x100fe40000004100 */
[C---:B------:R-:W-:Y:S01]  /*7180*/  FMUL R28, R46.reuse, R32 ;  /* 0x000000202e1c7220 */ /* 0x040fe20000400000 */
[C---:B------:R-:W-:Y:S01]  /*7190*/  FMUL R29, R46.reuse, R33 ;  /* 0x000000212e1d7220 */ /* 0x040fe20000400000 */
[----:B------:R-:W-:Y:S02]  /*71a0*/  HADD2.F32 R54, -RZ, R80.H1_H1 ;  /* 0x30000050ff367230 */ /* 0x000fe40000004100 */
[C---:B------:R-:W-:Y:S01]  /*71b0*/  FMUL R6, R46.reuse, R6 ;  /* 0x000000062e067220 */ /* 0x040fe20000400000 */
[----:B------:R-:W-:Y:S02]  /*71c0*/  HADD2.F32 R80, -RZ, R79.H1_H1 ;  /* 0x3000004fff507230 */ /* 0x000fe40000004100 */
[C---:B------:R-:W-:Y:S01]  /*71d0*/  FMUL R7, R46.reuse, R7 ;  /* 0x000000072e077220 */ /* 0x040fe20000400000 */
[--C-:B------:R-:W-:Y:S02]  /*71e0*/  HADD2.F32 R55, -RZ, R81.reuse.H0_H0 ;  /* 0x20000051ff377230 */ /* 0x100fe40000004100 */
[C---:B------:R-:W-:Y:S01]  /*71f0*/  FFMA R6, R49.reuse, R51, R6 ;  /* 0x0000003331067223 */ /* 0x040fe20000000006 */
[----:B------:R-:W-:Y:S02]  /*7200*/  HADD2.F32 R58, -RZ, R81.H1_H1 ;  /* 0x30000051ff3a7230 */ /* 0x000fe40000004100 */
[C---:B------:R-:W-:Y:S01]  /*7210*/  FFMA R7, R49.reuse, R54, R7 ;  /* 0x0000003631077223 */ /* 0x040fe20000000007 */
[C---:B------:R-:W-:Y:S01]  /*7220*/  FFMA R8, R49.reuse, R53, R8 ;  /* 0x0000003531087223 */ /* 0x040fe20000000008 */
[----:B------:R-:W-:Y:S01]  /*7230*/  FFMA R9, R49, R56, R9 ;  /* 0x0000003831097223 */ /* 0x000fe20000000009 */
[C---:B------:R-:W-:Y:S01]  /*7240*/  FMUL R10, R46.reuse, R10 ;  /* 0x0000000a2e0a7220 */ /* 0x040fe20000400000 */
[C---:B------:R-:W-:Y:S01]  /*7250*/  FMUL R11, R46.reuse, R11 ;  /* 0x0000000b2e0b7220 */ /* 0x040fe20000400000 */
[--C-:B------:R-:W-:Y:S01]  /*7260*/  HADD2.F32 R59, -RZ, R82.reuse.H0_H0 ;  /* 0x20000052ff3b7230 */ /* 0x100fe20000004100 */
[----:B-1----:R-:W-:Y:S01]  /*7270*/  F2FP.SATFINITE.E4M3.F32.PACK_AB_MERGE_C R116, R7, R6, RZ ;  /* 0x000000060774723e */ /* 0x002fe200048070ff */
[C---:B------:R-:W-:Y:S01]  /*7280*/  FFMA R10, R49.reuse, R55, R10 ;  /* 0x00000037310a7223 */ /* 0x040fe2000000000a */
[C---:B------:R-:W-:Y:S01]  /*7290*/  FFMA R11, R49.reuse, R58, R11 ;  /* 0x0000003a310b7223 */ /* 0x040fe2000000000b */
[C---:B------:R-:W-:Y:S01]  /*72a0*/  FFMA R12, R49.reuse, R57, R12 ;  /* 0x00000039310c7223 */ /* 0x040fe2000000000c */
[----:B------:R-:W-:Y:S01]  /*72b0*/  F2FP.F16.E4M3.UNPACK_B R86, R86.H1 ;  /* 0x00000056ff56723e */ /* 0x000fe200030006ff */
[----:B------:R-:W-:Y:S01]  /*72c0*/  FFMA R13, R49, R60, R13 ;  /* 0x0000003c310d7223 */ /* 0x000fe2000000000d */
[----:B------:R-:W-:Y:S01]  /*72d0*/  F2FP.SATFINITE.E4M3.F32.PACK_AB_MERGE_C R116, R5, R4, R116 ;  /* 0x000000040574723e */ /* 0x000fe20004807074 */
[----:B------:R-:W-:Y:S01]  /*72e0*/  HADD2.F32 R62, -RZ, R82.H1_H1 ;  /* 0x30000052ff3e7230 */ /* 0x000fe20000004100 */
[----:B------:R-:W-:Y:S01]  /*72f0*/  F2FP.SATFINITE.E4M3.F32.PACK_AB_MERGE_C R117, R11, R10, RZ ;  /* 0x0000000a0b75723e */ /* 0x000fe200048070ff */
[C---:B------:R-:W-:Y:S01]  /*7300*/  FMUL R14, R46.reuse, R14 ;  /* 0x0000000e2e0e7220 */ /* 0x040fe20000400000 */
[C---:B------:R-:W-:Y:S01]  /*7310*/  FMUL R15, R46.reuse, R15 ;  /* 0x0000000f2e0f7220 */ /* 0x040fe20000400000 */
[--C-:B------:R-:W-:Y:S01]  /*7320*/  HADD2.F32 R63, -RZ, R83.reuse.H0_H0 ;  /* 0x20000053ff3f7230 */ /* 0x100fe20000004100 */
[----:B------:R-:W-:Y:S01]  /*7330*/  F2FP.SATFINITE.E4M3.F32.PACK_AB_MERGE_C R117, R9, R8, R117 ;  /* 0x000000080975723e */ /* 0x000fe20004807075 */
[C---:B------:R-:W-:Y:S01]  /*7340*/  FFMA R14, R49.reuse, R59, R14 ;  /* 0x0000003b310e7223 */ /* 0x040fe2000000000e */
[C---:B------:R-:W-:Y:S01]  /*7350*/  FFMA R15, R49.reuse, R62, R15 ;  /* 0x0000003e310f7223 */ /* 0x040fe2000000000f */
[C---:B------:R-:W-:Y:S01]  /*7360*/  FFMA R16, R49.reuse, R61, R16 ;  /* 0x0000003d31107223 */ /* 0x040fe20000000010 */
[C---:B------:R-:W-:Y:S01]  /*7370*/  FFMA R17, R49.reuse, R64, R17 ;  /* 0x0000004031117223 */ /* 0x040fe20000000011 */
[----:B------:R-:W-:Y:S02]  /*7380*/  HADD2.F32 R66, -RZ, R83.H1_H1 ;  /* 0x30000053ff427230 */ /* 0x000fe40000004100 */
[C---:B------:R-:W-:Y:S01]  /*7390*/  FMUL R18, R46.reuse, R18 ;  /* 0x000000122e127220 */ /* 0x040fe20000400000 */
[C---:B------:R-:W-:Y:S01]  /*73a0*/  FMUL R19, R46.reuse, R19 ;  /* 0x000000132e137220 */ /* 0x040fe20000400000 */
[--C-:B------:R-:W-:Y:S02]  /*73b0*/  HADD2.F32 R67, -RZ, R84.reuse.H0_H0 ;  /* 0x20000054ff437230 */ /* 0x100fe40000004100 */
[C---:B------:R-:W-:Y:S01]  /*73c0*/  FMUL R22, R46.reuse, R22 ;  /* 0x000000162e167220 */ /* 0x040fe20000400000 */
[C---:B------:R-:W-:Y:S01]  /*73d0*/  FFMA R18, R49.reuse, R63, R18 ;  /* 0x0000003f31127223 */ /* 0x040fe20000000012 */
[----:B------:R-:W-:Y:S02]  /*73e0*/  HADD2.F32 R70, -RZ, R84.H1_H1 ;  /* 0x30000054ff467230 */ /* 0x000fe40000004100 */
        /* <DEDUP_REMOVED lines=11> */
[----:B------:R-:W-:Y:S01]  /*74a0*/  F2FP.F16.E4M3.UNPACK_B R87, R87.H1 ;  /* 0x00000057ff57723e */ /* 0x000fe200030006ff */
        /* <DEDUP_REMOVED lines=16> */
[----:B------:R-:W-:Y:S01]  /*75b0*/  FFMA R28, R49, R77, R28 ;  /* 0x0000004d311c7223 */ /* 0x000fe2000000001c */
[----:B------:R-:W-:Y:S01]  /*75c0*/  F2FP.SATFINITE.E4M3.F32.PACK_AB_MERGE_C R119, R19, R18, RZ ;  /* 0x000000121377723e */ /* 0x000fe200048070ff */
        /* <DEDUP_REMOVED lines=14> */
[----:B--2---:R-:W-:Y:S03]  /*76b0*/  IADD3 R111, PT, PT, R44, 0x1, RZ ;  /* 0x000000012c6f7810 */ /* 0x004fe60007ffe0ff */
        /* <DEDUP_REMOVED lines=9> */
[----:B------:R-:W-:Y:S02]  /*7750*/  UIADD3 UR12, UP0, UPT, UR52, 0x680, URZ ;  /* 0x00000680340c7890 */ /* 0x000fe4000ff1e0ff */
[----:B------:R-:W-:Y:S02]  /*7760*/  UIADD3 UR9, UPT, UPT, UR41, 0x20, URZ ;  /* 0x0000002029097890 */ /* 0x000fe4000fffe0ff */
[----:B------:R-:W-:Y:S02]  /*7770*/  UIADD3 UR8, UPT, UPT, UR49, 0x3200, URZ ;  /* 0x0000320031087890 */ /* 0x000fe4000fffe0ff */
[----:B------:R-:W-:Y:S01]  /*7780*/  UIADD3.X UR13, UPT, UPT, URZ, UR53, URZ, UP0, !UPT ;  /* 0x00000035ff0d7290 */ /* 0x000fe200087fe4ff */
[----:B------:R-:W-:Y:S01]  /*7790*/  UMOV UR10, UR42 ;  /* 0x0000002a000a7c82 */ /* 0x000fe20008000000 */
[----:B------:R-:W-:Y:S01]  /*77a0*/  UMOV UR11, UR36 ;  /* 0x00000024000b7c82 */ /* 0x000fe20008000000 */
[----:B------:R-:W-:Y:S02]  /*77b0*/  UIADD3 UR5, UPT, UPT, UR41, 0x60, URZ ;  /* 0x0000006029057890 */ /* 0x000fe4000fffe0ff */
[----:B------:R-:W-:Y:S01]  /*77c0*/  UIADD3 UR4, UPT, UPT, UR49, 0x3a00, URZ ;  /* 0x00003a0031047890 */ /* 0x000fe2000fffe0ff */
[----:B------:R-:W-:Y:S03]  /*77d0*/  UMOV UR6, UR42 ;  /* 0x0000002a00067c82 */ /* 0x000fe60008000000 */
[----:B------:R2:W-:Y:S01]  /*77e0*/  UTMASTG.3D [UR8], [UR12] ;  /* 0x000000080c0073b5 */ /* 0x0005e20008010000 */
[----:B------:R-:W-:Y:S04]  /*77f0*/  UMOV UR7, UR36 ;  /* 0x0000002400077c82 */ /* 0x000fe80008000000 */
[----:B------:R2:W-:Y:S01]  /*7800*/  UTMASTG.3D [UR4], [UR12] ;  /* 0x000000040c0073b5 */ /* 0x0005e20008010000 */
[----:B------:R0:W-:Y:S01]  /*7810*/  UTMACMDFLUSH ;  /* 0x00000000000079b7 */ /* 0x0001e20000000000 */
[----:B--2---:R-:W-:Y:S04]  /*7820*/  DEPBAR.LE SB0, 0x1 ;  /* 0x000080400000791a */ /* 0x004fe80000000000 */
.L_x_120:
[----:B------:R-:W-:Y:S05]  /*7830*/  BSYNC.RECONVERGENT B0 ;  /* 0x0000000000007941 */ /* 0x000fea0003800200 */
.L_x_119:
[----:B------:R-:W-:Y:S01]  /*7840*/  BAR.SYNC.DEFER_BLOCKING 0x1, 0x80 ;  /* 0x0042000000007b1d */ /* 0x000fe20000010000 */
[----:B------:R-:W-:Y:S01]  /*7850*/  ISETP.NE.AND P2, PT, R110, RZ, PT ;  /* 0x000000ff6e00720c */ /* 0x000fe20003f45270 */
[----:B------:R-:W-:Y:S01]  /*7860*/  IMAD.IADD R20, R43, 0x1, R94 ;  /* 0x000000012b147824 */ /* 0x000fe200078e025e */
[----:B------:R-:W-:Y:S01]  /*7870*/  ISETP.NE.AND P0, PT, R112, 0x2, PT ;  /* 0x000000027000780c */ /* 0x000fe20003f05270 */
[----:B------:R-:W-:Y:S01]  /*7880*/  IMAD.IADD R21, R45, 0x1, R96 ;  /* 0x000000012d157824 */ /* 0x000fe200078e0260 */
[----:B------:R-:W-:Y:S02]  /*7890*/  ISETP.NE.AND P1, PT, R111, 0x4, PT ;  /* 0x000000046f00780c */ /* 0x000fe40003f25270 */
[----:B------:R-:W-:Y:S02]  /*78a0*/  SEL R3, RZ, 0x1, P0 ;  /* 0x00000001ff037807 */ /* 0x000fe40000000000 */
[----:B------:R-:W-:Y:S02]  /*78b0*/  SEL R0, RZ, 0x1, P1 ;  /* 0x00000001ff007807 */ /* 0x000fe40000800000 */
[----:B------:R-:W-:Y:S02]  /*78c0*/  LOP3.LUT R106, R106, R3, RZ, 0x3c, !PT ;  /* 0x000000036a6a7212 */ /* 0x000fe400078e3cff */
[----:B------:R-:W-:Y:S02]  /*78d0*/  LOP3.LUT R107, R107, R0, RZ, 0x3c, !PT ;  /* 0x000000006b6b7212 */ /* 0x000fe400078e3cff */
[----:B------:R-:W-:Y:S02]  /*78e0*/  @P2 R2UR UR36, R103 ;  /* 0x00000000672422ca */ /* 0x000fe400000e0000 */
[----:B------:R-:W-:Y:S02]  /*78f0*/  SEL R112, R112, RZ, P0 ;  /* 0x000000ff70707207 */ /* 0x000fe40000000000 */
[----:B------:R-:W-:Y:S01]  /*7900*/  SEL R44, R111, RZ, P1 ;  /* 0x000000ff6f2c7207 */ /* 0x000fe20000800000 */
[----:B------:R-:W-:Y:S10]  /*7910*/  @P2 BRA `(.L_x_121) ;  /* 0xffffffd400dc2947 */ /* 0x000ff4000383ffff */
[----:B------:R-:W-:Y:S05]  /*7920*/  EXIT ;  /* 0x000000000000794d */ /* 0x000fea0003800000 */
.L_x_24:
[----:B--2---:R2:W4:Y:S02]  /*7930*/  SYNCS.PHASECHK.TRANS64.TRYWAIT P0, [R3+URZ+0xd0], R2 ;  /* 0x0000d002030075a7 */ /* 0x00452400080011ff */
[----:B----4-:R-:W-:Y:S05]  /*7940*/  @!P0 NANOSLEEP.SYNCS 0x989680 ;  /* 0x009896800000895d */ /* 0x010fea0003900000 */
[----:B------:R-:W4:Y:S02]  /*7950*/  @!P0 SYNCS.PHASECHK.TRANS64 P0, [R3+URZ+0xd0], R2 ;  /* 0x0000d002030085a7 */ /* 0x000f2400080010ff */
[----:B----4-:R-:W-:Y:S05]  /*7960*/  @!P0 BRA `(.L_x_24) ;  /* 0xfffffffc00f08947 */ /* 0x010fea000383ffff */
[----:B------:R-:W-:Y:S05]  /*7970*/  BRA `(.L_x_122) ;  /* 0xffffff9c008c7947 */ /* 0x000fea000383ffff */
.L_x_27:
[----:B-1----:R-:W-:-:S07]  /*7980*/  MOV R2, UR33 ;  /* 0x0000002100027c02 */ /* 0x002fce0008000f00 */
.L_x_123:
[----:B-1----:R1:W2:Y:S02]  /*7990*/  SYNCS.PHASECHK.TRANS64.TRYWAIT P0, [R2+URZ+0x18], R5 ;  /* 0x00001805020075a7 */ /* 0x0022a400080011ff */
[----:B--2---:R-:W-:Y:S05]  /*79a0*/  @!P0 NANOSLEEP.SYNCS 0x989680 ;  /* 0x009896800000895d */ /* 0x004fea0003900000 */
[----:B------:R-:W2:Y:S02]  /*79b0*/  @!P0 SYNCS.PHASECHK.TRANS64 P0, [R2+URZ+0x18], R5 ;  /* 0x00001805020085a7 */ /* 0x000ea400080010ff */
[----:B--2---:R-:W-:Y:S05]  /*79c0*/  @!P0 BRA `(.L_x_123) ;  /* 0xfffffffc00f08947 */ /* 0x004fea000383ffff */
[----:B------:R-:W-:Y:S05]  /*79d0*/  BRA `(.L_x_26) ;  /* 0xffffff9c00f07947 */ /* 0x000fea000383ffff */
.L_x_34:
[----:B-1----:R-:W-:-:S07]  /*79e0*/  MOV R2, UR17 ;  /* 0x0000001100027c02 */ /* 0x002fce0008000f00 */
.L_x_124:
[----:B-1----:R1:W2:Y:S02]  /*79f0*/  SYNCS.PHASECHK.TRANS64.TRYWAIT P0, [R2+URZ+0x18], R5 ;  /* 0x00001805020075a7 */ /* 0x0022a400080011ff */
[----:B--2---:R-:W-:Y:S05]  /*7a00*/  @!P0 NANOSLEEP.SYNCS 0x989680 ;  /* 0x009896800000895d */ /* 0x004fea0003900000 */
[----:B------:R-:W2:Y:S02]  /*7a10*/  @!P0 SYNCS.PHASECHK.TRANS64 P0, [R2+URZ+0x18], R5 ;  /* 0x00001805020085a7 */ /* 0x000ea400080010ff */
[----:B--2---:R-:W-:Y:S05]  /*7a20*/  @!P0 BRA `(.L_x_124) ;  /* 0xfffffffc00f08947 */ /* 0x004fea000383ffff */
[----:B------:R-:W-:Y:S05]  /*7a30*/  BRA `(.L_x_33) ;  /* 0xffffffa000a87947 */ /* 0x000fea000383ffff */
.L_x_39:
[----:B-1----:R1:W2:Y:S02]  /*7a40*/  SYNCS.PHASECHK.TRANS64.TRYWAIT P0, [R2+URZ+0x60], R3 ;  /* 0x00006003020075a7 */ /* 0x0022a400080011ff */
[----:B--2---:R-:W-:Y:S05]  /*7a50*/  @!P0 NANOSLEEP.SYNCS 0x989680 ;  /* 0x009896800000895d */ /* 0x004fea0003900000 */
[----:B------:R-:W2:Y:S02]  /*7a60*/  @!P0 SYNCS.PHASECHK.TRANS64 P0, [R2+URZ+0x60], R3 ;  /* 0x00006003020085a7 */ /* 0x000ea400080010ff */
[----:B--2---:R-:W-:Y:S05]  /*7a70*/  @!P0 BRA `(.L_x_39) ;  /* 0xfffffffc00f08947 */ /* 0x004fea000383ffff */
[----:B------:R-:W-:Y:S05]  /*7a80*/  BRA `(.L_x_125) ;  /* 0xffffffa400487947 */ /* 0x000fea000383ffff */
.L_x_43:
[----:B---3--:R-:W-:-:S07]  /*7a90*/  MOV R0, UR4 ;  /* 0x0000000400007c02 */ /* 0x008fce0008000f00 */
.L_x_126:
[----:B-1----:R1:W2:Y:S02]  /*7aa0*/  SYNCS.PHASECHK.TRANS64.TRYWAIT P0, [R0+URZ], R3 ;  /* 0x00000003000075a7 */ /* 0x0022a400080011ff */
[----:B--2---:R-:W-:Y:S05]  /*7ab0*/  @!P0 NANOSLEEP.SYNCS 0x989680 ;  /* 0x009896800000895d */ /* 0x004fea0003900000 */
[----:B------:R-:W2:Y:S02]  /*7ac0*/  @!P0 SYNCS.PHASECHK.TRANS64 P0, [R0+URZ], R3 ;  /* 0x00000003000085a7 */ /* 0x000ea400080010ff */
[----:B--2---:R-:W-:Y:S05]  /*7ad0*/  @!P0 BRA `(.L_x_126) ;  /* 0xfffffffc00f08947 */ /* 0x004fea000383ffff */
[----:B------:R-:W-:Y:S05]  /*7ae0*/  BRA `(.L_x_127) ;  /* 0xffffffa800b87947 */ /* 0x000fea000383ffff */
.L_x_44:
[----:B---3--:R-:W-:-:S07]  /*7af0*/  MOV R0, UR4 ;  /* 0x0000000400007c02 */ /* 0x008fce0008000f00 */
.L_x_128:
[----:B-1----:R1:W2:Y:S02]  /*7b00*/  SYNCS.PHASECHK.TRANS64.TRYWAIT P0, [R0+URZ], R3 ;  /* 0x00000003000075a7 */ /* 0x0022a400080011ff */
[----:B--2---:R-:W-:Y:S05]  /*7b10*/  @!P0 NANOSLEEP.SYNCS 0x989680 ;  /* 0x009896800000895d */ /* 0x004fea0003900000 */
[----:B------:R-:W2:Y:S02]  /*7b20*/  @!P0 SYNCS.PHASECHK.TRANS64 P0, [R0+URZ], R3 ;  /* 0x00000003000085a7 */ /* 0x000ea400080010ff */
[----:B--2---:R-:W-:Y:S05]  /*7b30*/  @!P0 BRA `(.L_x_128) ;  /* 0xfffffffc00f08947 */ /* 0x004fea000383ffff */
[----:B------:R-:W-:Y:S05]  /*7b40*/  BRA `(.L_x_129) ;  /* 0xffffffa800c47947 */ /* 0x000fea000383ffff */
.L_x_47:
[----:B-1----:R1:W2:Y:S02]  /*7b50*/  SYNCS.PHASECHK.TRANS64.TRYWAIT P0, [R0+URZ+0xc0], R5 ;  /* 0x0000c005000075a7 */ /* 0x0022a400080011ff */
[----:B--2---:R-:W-:Y:S05]  /*7b60*/  @!P0 NANOSLEEP.SYNCS 0x989680 ;  /* 0x009896800000895d */ /* 0x004fea0003900000 */
[----:B------:R-:W2:Y:S02]  /*7b70*/  @!P0 SYNCS.PHASECHK.TRANS64 P0, [R0+URZ+0xc0], R5 ;  /* 0x0000c005000085a7 */ /* 0x000ea400080010ff */
[----:B--2---:R-:W-:Y:S05]  /*7b80*/  @!P0 BRA `(.L_x_47) ;  /* 0xfffffffc00f08947 */ /* 0x004fea000383ffff */
[----:B------:R-:W-:Y:S05]  /*7b90*/  BRA `(.L_x_130) ;  /* 0xffffffac00247947 */ /* 0x000fea000383ffff */
.L_x_48:
[----:B------:R-:W-:-:S07]  /*7ba0*/  MOV R0, UR5 ;  /* 0x0000000500007c02 */ /* 0x000fce0008000f00 */
.L_x_131:
[----:B-1----:R1:W2:Y:S02]  /*7bb0*/  SYNCS.PHASECHK.TRANS64.TRYWAIT P0, [R0+URZ+0x70], R7 ;  /* 0x00007007000075a7 */ /* 0x0022a400080011ff */
[----:B--2---:R-:W-:Y:S05]  /*7bc0*/  @!P0 NANOSLEEP.SYNCS 0x989680 ;  /* 0x009896800000895d */ /* 0x004fea0003900000 */
[----:B------:R-:W2:Y:S02]  /*7bd0*/  @!P0 SYNCS.PHASECHK.TRANS64 P0, [R0+URZ+0x70], R7 ;  /* 0x00007007000085a7 */ /* 0x000ea400080010ff */
[----:B--2---:R-:W-:Y:S05]  /*7be0*/  @!P0 BRA `(.L_x_131) ;  /* 0xfffffffc00f08947 */ /* 0x004fea000383ffff */
[----:B------:R-:W-:Y:S05]  /*7bf0*/  BRA `(.L_x_132) ;  /* 0xffffffac00347947 */ /* 0x000fea000383ffff */
.L_x_49:
[----:B-1----:R1:W2:Y:S02]  /*7c00*/  SYNCS.PHASECHK.TRANS64.TRYWAIT P1, [R0+URZ+0x60], R5 ;  /* 0x00006005000075a7 */ /* 0x0022a400080211ff */
[----:B--2---:R-:W-:Y:S05]  /*7c10*/  @!P1 NANOSLEEP.SYNCS 0x989680 ;  /* 0x009896800000995d */ /* 0x004fea0003900000 */
[----:B------:R-:W2:Y:S02]  /*7c20*/  @!P1 SYNCS.PHASECHK.TRANS64 P1, [R0+URZ+0x60], R5 ;  /* 0x00006005000095a7 */ /* 0x000ea400080210ff */
[----:B--2---:R-:W-:Y:S05]  /*7c30*/  @!P1 BRA `(.L_x_49) ;  /* 0xfffffffc00f09947 */ /* 0x004fea000383ffff */
[----:B------:R-:W-:Y:S05]  /*7c40*/  BRA `(.L_x_133) ;  /* 0xffffffac00647947 */ /* 0x000fea000383ffff */
.L_x_52:
[----:B------:R-:W-:-:S07]  /*7c50*/  MOV R0, UR5 ;  /* 0x0000000500007c02 */ /* 0x000fce0008000f00 */
.L_x_134:
[----:B-1----:R1:W2:Y:S02]  /*7c60*/  SYNCS.PHASECHK.TRANS64.TRYWAIT P0, [R0+URZ+0x70], R3 ;  /* 0x00007003000075a7 */ /* 0x0022a400080011ff */
[----:B--2---:R-:W-:Y:S05]  /*7c70*/  @!P0 NANOSLEEP.SYNCS 0x989680 ;  /* 0x009896800000895d */ /* 0x004fea0003900000 */
[----:B------:R-:W2:Y:S02]  /*7c80*/  @!P0 SYNCS.PHASECHK.TRANS64 P0, [R0+URZ+0x70], R3 ;  /* 0x00007003000085a7 */ /* 0x000ea400080010ff */
[----:B--2---:R-:W-:Y:S05]  /*7c90*/  @!P0 BRA `(.L_x_134) ;  /* 0xfffffffc00f08947 */ /* 0x004fea000383ffff */
[----:B------:R-:W-:Y:S05]  /*7ca0*/  BRA `(.L_x_51) ;  /* 0xffffffac00b87947 */ /* 0x000fea000383ffff */
.L_x_61:
[----:B-1----:R-:W-:-:S04]  /*7cb0*/  MOV R4, UR6 ;  /* 0x0000000600047c02 */ /* 0x002fc80008000f00 */
[----:B------:R1:W2:Y:S03]  /*7cc0*/  SYNCS.PHASECHK.TRANS64.TRYWAIT P0, [R4+URZ+0x8], R5 ;  /* 0x00000805040075a7 */ /* 0x0002a600080011ff */
[----:B--2---:R-:W-:Y:S05]  /*7cd0*/  @!P0 NANOSLEEP.SYNCS 0x989680 ;  /* 0x009896800000895d */ /* 0x004fea0003900000 */
[----:B------:R-:W2:Y:S02]  /*7ce0*/  @!P0 SYNCS.PHASECHK.TRANS64 P0, [R4+URZ+0x8], R5 ;  /* 0x00000805040085a7 */ /* 0x000ea400080010ff */
[----:B--2---:R-:W-:Y:S05]  /*7cf0*/  @!P0 BRA `(.L_x_61) ;  /* 0xfffffffc00ec8947 */ /* 0x004fea000383ffff */
[----:B------:R-:W-:Y:S05]  /*7d00*/  BRA `(.L_x_60) ;  /* 0xffffffb0006c7947 */ /* 0x000fea000383ffff */
.L_x_63:
[----:B------:R-:W-:Y:S01]  /*7d10*/  BSSY B0, `(.L_x_135) ;  /* 0x0000006000007945 */ /* 0x000fe20003800000 */
[----:B------:R-:W-:-:S07]  /*7d20*/  MOV R15, 0xffffffff ;  /* 0xffffffff000f7802 */ /* 0x000fce0000000f00 */
[----:B-1---5:R-:W-:Y:S05]  /*7d30*/  WARPSYNC.COLLECTIVE R15, `(.L_x_136) ;  /* 0x000000000f0c7348 */ /* 0x022fea0003c00000 */
[----:B------:R-:W-:Y:S02]  /*7d40*/  ELECT P6, UR79, PT ;  /* 0x00000000004f782f */ /* 0x000fe400038c0000 */
[----:B------:R-:W-:Y:S01]  /*7d50*/  MOV R14, UR79 ;  /* 0x0000004f000e7c02 */ /* 0x000fe20008000f00 */
[----:B-1---5:R-:W-:Y:S10]  /*7d60*/  ENDCOLLECTIVE ;  /* 0x000000000000791b */ /* 0x022ff40003800000 */
.L_x_136:
[----:B------:R-:W-:Y:S05]  /*7d70*/  BSYNC B0 ;  /* 0x0000000000007941 */ /* 0x000fea0003800000 */
.L_x_135:
[----:B------:R-:W-:Y:S05]  /*7d80*/  BRA `(.L_x_137) ;  /* 0xffffffb0009c7947 */ /* 0x000fea000383ffff */
.L_x_65:
[----:B-1----:R-:W-:-:S04]  /*7d90*/  MOV R2, UR6 ;  /* 0x0000000600027c02 */ /* 0x002fc80008000f00 */
[----:B------:R1:W2:Y:S03]  /*7da0*/  SYNCS.PHASECHK.TRANS64.TRYWAIT P0, [R2+URZ+0x8], R3 ;  /* 0x00000803020075a7 */ /* 0x0002a600080011ff */
[----:B--2---:R-:W-:Y:S05]  /*7db0*/  @!P0 NANOSLEEP.SYNCS 0x989680 ;  /* 0x009896800000895d */ /* 0x004fea0003900000 */
[----:B------:R-:W2:Y:S02]  /*7dc0*/  @!P0 SYNCS.PHASECHK.TRANS64 P0, [R2+URZ+0x8], R3 ;  /* 0x00000803020085a7 */ /* 0x000ea400080010ff */
[----:B--2---:R-:W-:Y:S05]  /*7dd0*/  @!P0 BRA `(.L_x_65) ;  /* 0xfffffffc00ec8947 */ /* 0x004fea000383ffff */
[----:B------:R-:W-:Y:S05]  /*7de0*/  BRA `(.L_x_64) ;  /* 0xffffffb000a07947 */ /* 0x000fea000383ffff */
.L_x_66:
[----:B-1----:R1:W2:Y:S02]  /*7df0*/  SYNCS.PHASECHK.TRANS64.TRYWAIT P0, [R0+URZ+0x60], R5 ;  /* 0x00006005000075a7 */ /* 0x0022a400080011ff */
[----:B--2---:R-:W-:Y:S05]  /*7e00*/  @!P0 NANOSLEEP.SYNCS 0x989680 ;  /* 0x009896800000895d */ /* 0x004fea0003900000 */
[----:B------:R-:W2:Y:S02]  /*7e10*/  @!P0 SYNCS.PHASECHK.TRANS64 P0, [R0+URZ+0x60], R5 ;  /* 0x00006005000085a7 */ /* 0x000ea400080010ff */
[----:B--2---:R-:W-:Y:S05]  /*7e20*/  @!P0 BRA `(.L_x_66) ;  /* 0xfffffffc00f08947 */ /* 0x004fea000383ffff */
[----:B------:R-:W-:Y:S05]  /*7e30*/  BRA `(.L_x_138) ;  /* 0xffffffb4008c7947 */ /* 0x000fea000383ffff */
.L_x_68:
[----:B------:R-:W-:-:S07]  /*7e40*/  MOV R0, UR9 ;  /* 0x0000000900007c02 */ /* 0x000fce0008000f00 */
.L_x_139:
[----:B-1----:R1:W2:Y:S02]  /*7e50*/  SYNCS.PHASECHK.TRANS64.TRYWAIT P0, [R0+URZ+0xa0], R5 ;  /* 0x0000a005000075a7 */ /* 0x0022a400080011ff */
[----:B--2---:R-:W-:Y:S05]  /*7e60*/  @!P0 NANOSLEEP.SYNCS 0x989680 ;  /* 0x009896800000895d */ /* 0x004fea0003900000 */
[----:B------:R-:W2:Y:S02]  /*7e70*/  @!P0 SYNCS.PHASECHK.TRANS64 P0, [R0+URZ+0xa0], R5 ;  /* 0x0000a005000085a7 */ /* 0x000ea400080010ff */
[----:B--2---:R-:W-:Y:S05]  /*7e80*/  @!P0 BRA `(.L_x_139) ;  /* 0xfffffffc00f08947 */ /* 0x004fea000383ffff */
[----:B------:R-:W-:Y:S05]  /*7e90*/  BRA `(.L_x_140) ;  /* 0xffffffb400d87947 */ /* 0x000fea000383ffff */
.L_x_71:
[----:B------:R-:W-:Y:S07]  /*7ea0*/  MOV R0, UR8 ;  /* 0x0000000800007c02 */ /* 0x000fee0008000f00 */
.L_x_141:
[----:B-1----:R1:W2:Y:S02]  /*7eb0*/  SYNCS.PHASECHK.TRANS64.TRYWAIT P0, [R0+URZ], R5 ;  /* 0x00000005000075a7 */ /* 0x0022a400080011ff */
[----:B--2---:R-:W-:Y:S05]  /*7ec0*/  @!P0 NANOSLEEP.SYNCS 0x989680 ;  /* 0x009896800000895d */ /* 0x004fea0003900000 */
[----:B------:R-:W2:Y:S02]  /*7ed0*/  @!P0 SYNCS.PHASECHK.TRANS64 P0, [R0+URZ], R5 ;  /* 0x00000005000085a7 */ /* 0x000ea400080010ff */
[----:B--2---:R-:W-:Y:S05]  /*7ee0*/  @!P0 BRA `(.L_x_141) ;  /* 0xfffffffc00f08947 */ /* 0x004fea000383ffff */
[----:B------:R-:W-:Y:S05]  /*7ef0*/  BRA `(.L_x_70) ;  /* 0xffffffb400ec7947 */ /* 0x000fea000383ffff */
.L_x_75:
[----:B-1----:R-:W-:-:S07]  /*7f00*/  MOV R0, UR8 ;  /* 0x0000000800007c02 */ /* 0x002fce0008000f00 */
.L_x_142:
[----:B-1----:R1:W2:Y:S02]  /*7f10*/  SYNCS.PHASECHK.TRANS64.TRYWAIT P0, [R0+URZ], R3 ;  /* 0x00000003000075a7 */ /* 0x0022a400080011ff */
[----:B--2---:R-:W-:Y:S05]  /*7f20*/  @!P0 NANOSLEEP.SYNCS 0x989680 ;  /* 0x009896800000895d */ /* 0x004fea0003900000 */
[----:B------:R-:W2:Y:S02]  /*7f30*/  @!P0 SYNCS.PHASECHK.TRANS64 P0, [R0+URZ], R3 ;  /* 0x00000003000085a7 */ /* 0x000ea400080010ff */
[----:B--2---:R-:W-:Y:S05]  /*7f40*/  @!P0 BRA `(.L_x_142) ;  /* 0xfffffffc00f08947 */ /* 0x004fea000383ffff */
[----:B------:R-:W-:Y:S05]  /*7f50*/  BRA `(.L_x_143) ;  /* 0xffffffb800e07947 */ /* 0x000fea000383ffff */
.L_x_76:
[----:B------:R-:W-:-:S07]  /*7f60*/  MOV R0, UR8 ;  /* 0x0000000800007c02 */ /* 0x000fce0008000f00 */
.L_x_144:
[----:B-1----:R1:W2:Y:S02]  /*7f70*/  SYNCS.PHASECHK.TRANS64.TRYWAIT P0, [R0+URZ], R3 ;  /* 0x00000003000075a7 */ /* 0x0022a400080011ff */
[----:B--2---:R-:W-:Y:S05]  /*7f80*/  @!P0 NANOSLEEP.SYNCS 0x989680 ;  /* 0x009896800000895d */ /* 0x004fea0003900000 */
[----:B------:R-:W2:Y:S02]  /*7f90*/  @!P0 SYNCS.PHASECHK.TRANS64 P0, [R0+URZ], R3 ;  /* 0x00000003000085a7 */ /* 0x000ea400080010ff */
[----:B--2---:R-:W-:Y:S05]  /*7fa0*/  @!P0 BRA `(.L_x_144) ;  /* 0xfffffffc00f08947 */ /* 0x004fea000383ffff */
[----:B------:R-:W-:Y:S05]  /*7fb0*/  BRA `(.L_x_145) ;  /* 0xffffffb800ec7947 */ /* 0x000fea000383ffff */
.L_x_77:
[----:B------:R-:W-:-:S07]  /*7fc0*/  MOV R0, UR8 ;  /* 0x0000000800007c02 */ /* 0x000fce0008000f00 */
.L_x_146:
[----:B-1----:R1:W2:Y:S02]  /*7fd0*/  SYNCS.PHASECHK.TRANS64.TRYWAIT P0, [R0+URZ], R3 ;  /* 0x00000003000075a7 */ /* 0x0022a400080011ff */
[----:B--2---:R-:W-:Y:S05]  /*7fe0*/  @!P0 NANOSLEEP.SYNCS 0x989680 ;  /* 0x009896800000895d */ /* 0x004fea0003900000 */
[----:B------:R-:W2:Y:S02]  /*7ff0*/  @!P0 SYNCS.PHASECHK.TRANS64 P0, [R0+URZ], R3 ;  /* 0x00000003000085a7 */ /* 0x000ea400080010ff */
[----:B--2---:R-:W-:Y:S05]  /*8000*/  @!P0 BRA `(.L_x_146) ;  /* 0xfffffffc00f08947 */ /* 0x004fea000383ffff */
[----:B------:R-:W-:Y:S05]  /*8010*/  BRA `(.L_x_147) ;  /* 0xffffffb800f87947 */ /* 0x000fea000383ffff */
.L_x_80:
[----:B------:R-:W-:-:S07]  /*8020*/  MOV R0, UR7 ;  /* 0x0000000700007c02 */ /* 0x000fce0008000f00 */
.L_x_148:
[----:B-1----:R1:W2:Y:S02]  /*8030*/  SYNCS.PHASECHK.TRANS64.TRYWAIT P1, [R0+URZ+0xe0], R3 ;  /* 0x0000e003000075a7 */ /* 0x0022a400080211ff */
[----:B--2---:R-:W-:Y:S05]  /*8040*/  @!P1 NANOSLEEP.SYNCS 0x989680 ;  /* 0x009896800000995d */ /* 0x004fea0003900000 */
[----:B------:R-:W2:Y:S02]  /*8050*/  @!P1 SYNCS.PHASECHK.TRANS64 P1, [R0+URZ+0xe0], R3 ;  /* 0x0000e003000095a7 */ /* 0x000ea400080210ff */
[----:B--2---:R-:W-:Y:S05]  /*8060*/  @!P1 BRA `(.L_x_148) ;  /* 0xfffffffc00f09947 */ /* 0x004fea000383ffff */
[----:B------:R-:W-:Y:S05]  /*8070*/  BRA `(.L_x_149) ;  /* 0xffffffbc00447947 */ /* 0x000fea000383ffff */
.L_x_85:
[----:B--2---:R2:W4:Y:S02]  /*8080*/  SYNCS.PHASECHK.TRANS64.TRYWAIT P0, [R0+URZ+0x60], R3 ;  /* 0x00006003000075a7 */ /* 0x00452400080011ff */
[----:B----4-:R-:W-:Y:S05]  /*8090*/  @!P0 NANOSLEEP.SYNCS 0x989680 ;  /* 0x009896800000895d */ /* 0x010fea0003900000 */
[----:B------:R-:W4:Y:S02]  /*80a0*/  @!P0 SYNCS.PHASECHK.TRANS64 P0, [R0+URZ+0x60], R3 ;  /* 0x00006003000085a7 */ /* 0x000f2400080010ff */
[----:B----4-:R-:W-:Y:S05]  /*80b0*/  @!P0 BRA `(.L_x_85) ;  /* 0xfffffffc00f08947 */ /* 0x010fea000383ffff */
[----:B------:R-:W-:Y:S05]  /*80c0*/  BRA `(.L_x_150) ;  /* 0xffffffc000507947 */ /* 0x000fea000383ffff */
.L_x_88:
[----:B------:R-:W-:Y:S07]  /*80d0*/  MOV R0, UR7 ;  /* 0x0000000700007c02 */ /* 0x000fee0008000f00 */
.L_x_151:
[----:B--2---:R2:W4:Y:S02]  /*80e0*/  SYNCS.PHASECHK.TRANS64.TRYWAIT P0, [R0+URZ+0x58], R3 ;  /* 0x00005803000075a7 */ /* 0x00452400080011ff */
[----:B----4-:R-:W-:Y:S05]  /*80f0*/  @!P0 NANOSLEEP.SYNCS 0x989680 ;  /* 0x009896800000895d */ /* 0x010fea0003900000 */
[----:B------:R-:W4:Y:S02]  /*8100*/  @!P0 SYNCS.PHASECHK.TRANS64 P0, [R0+URZ+0x58], R3 ;  /* 0x00005803000085a7 */ /* 0x000f2400080010ff */
[----:B----4-:R-:W-:Y:S05]  /*8110*/  @!P0 BRA `(.L_x_151) ;  /* 0xfffffffc00f08947 */ /* 0x010fea000383ffff */
[----:B------:R-:W-:Y:S05]  /*8120*/  BRA `(.L_x_87) ;  /* 0xffffffc400307947 */ /* 0x000fea000383ffff */
.L_x_91:
[----:B--2---:R-:W-:Y:S07]  /*8130*/  MOV R3, UR7 ;  /* 0x0000000700037c02 */ /* 0x004fee0008000f00 */
.L_x_152:
[----:B-1----:R1:W2:Y:S02]  /*8140*/  SYNCS.PHASECHK.TRANS64.TRYWAIT P0, [R3+URZ+0x40], R12 ;  /* 0x0000400c030075a7 */ /* 0x0022a400080011ff */
[----:B--2---:R-:W-:Y:S05]  /*8150*/  @!P0 NANOSLEEP.SYNCS 0x989680 ;  /* 0x009896800000895d */ /* 0x004fea0003900000 */
[----:B------:R-:W2:Y:S02]  /*8160*/  @!P0 SYNCS.PHASECHK.TRANS64 P0, [R3+URZ+0x40], R12 ;  /* 0x0000400c030085a7 */ /* 0x000ea400080010ff */
[----:B--2---:R-:W-:Y:S05]  /*8170*/  @!P0 BRA `(.L_x_152) ;  /* 0xfffffffc00f08947 */ /* 0x004fea000383ffff */
[----:B------:R-:W-:Y:S05]  /*8180*/  BRA `(.L_x_153) ;  /* 0xffffffc400a87947 */ /* 0x000fea000383ffff */
.L_x_92:
[----:B------:R-:W-:Y:S07]  /*8190*/  MOV R3, UR7 ;  /* 0x0000000700037c02 */ /* 0x000fee0008000f00 */
.L_x_154:
[----:B-1----:R1:W2:Y:S02]  /*81a0*/  SYNCS.PHASECHK.TRANS64.TRYWAIT P0, [R3+URZ+0x48], R12 ;  /* 0x0000480c030075a7 */ /* 0x0022a400080011ff */
[----:B--2---:R-:W-:Y:S05]  /*81b0*/  @!P0 NANOSLEEP.SYNCS 0x989680 ;  /* 0x009896800000895d */ /* 0x004fea0003900000 */
[----:B------:R-:W2:Y:S02]  /*81c0*/  @!P0 SYNCS.PHASECHK.TRANS64 P0, [R3+URZ+0x48], R12 ;  /* 0x0000480c030085a7 */ /* 0x000ea400080010ff */
[----:B--2---:R-:W-:Y:S05]  /*81d0*/  @!P0 BRA `(.L_x_154) ;  /* 0xfffffffc00f08947 */ /* 0x004fea000383ffff */
[----:B------:R-:W-:Y:S05]  /*81e0*/  BRA `(.L_x_155) ;  /* 0xffffffc800407947 */ /* 0x000fea000383ffff */
.L_x_94:
[----:B------:R-:W-:-:S07]  /*81f0*/  MOV R0, UR7 ;  /* 0x0000000700007c02 */ /* 0x000fce0008000f00 */
.L_x_156:
[----:B-1----:R1:W4:Y:S02]  /*8200*/  SYNCS.PHASECHK.TRANS64.TRYWAIT P0, [R0+URZ+0x40], R3 ;  /* 0x00004003000075a7 */ /* 0x00232400080011ff */
[----:B----4-:R-:W-:Y:S05]  /*8210*/  @!P0 NANOSLEEP.SYNCS 0x989680 ;  /* 0x009896800000895d */ /* 0x010fea0003900000 */
[----:B------:R-:W4:Y:S02]  /*8220*/  @!P0 SYNCS.PHASECHK.TRANS64 P0, [R0+URZ+0x40], R3 ;  /* 0x00004003000085a7 */ /* 0x000f2400080010ff */
[----:B----4-:R-:W-:Y:S05]  /*8230*/  @!P0 BRA `(.L_x_156) ;  /* 0xfffffffc00f08947 */ /* 0x010fea000383ffff */
[----:B------:R-:W-:Y:S05]  /*8240*/  BRA `(.L_x_157) ;  /* 0xffffffc800c87947 */ /* 0x000fea000383ffff */
.L_x_96:
[----:B--2---:R2:W3:Y:S02]  /*8250*/  SYNCS.PHASECHK.TRANS64.TRYWAIT P0, [R0+URZ+0x60], R3 ;  /* 0x00006003000075a7 */ /* 0x0044e400080011ff */
[----:B---3--:R-:W-:Y:S05]  /*8260*/  @!P0 NANOSLEEP.SYNCS 0x989680 ;  /* 0x009896800000895d */ /* 0x008fea0003900000 */
[----:B------:R-:W3:Y:S02]  /*8270*/  @!P0 SYNCS.PHASECHK.TRANS64 P0, [R0+URZ+0x60], R3 ;  /* 0x00006003000085a7 */ /* 0x000ee400080010ff */
[----:B---3--:R-:W-:Y:S05]  /*8280*/  @!P0 BRA `(.L_x_96) ;  /* 0xfffffffc00f08947 */ /* 0x008fea000383ffff */
[----:B------:R-:W-:Y:S05]  /*8290*/  BRA `(.L_x_158) ;  /* 0xffffffcc00907947 */ /* 0x000fea000383ffff */
.L_x_107:
[----:B-1----:R1:W3:Y:S02]  /*82a0*/  SYNCS.PHASECHK.TRANS64.TRYWAIT P1, [R3+URZ+0x30], R0 ;  /* 0x00003000030075a7 */ /* 0x0022e400080211ff */
[----:B---3--:R-:W-:Y:S05]  /*82b0*/  @!P1 NANOSLEEP.SYNCS 0x989680 ;  /* 0x009896800000995d */ /* 0x008fea0003900000 */
[----:B------:R-:W3:Y:S02]  /*82c0*/  @!P1 SYNCS.PHASECHK.TRANS64 P1, [R3+URZ+0x30], R0 ;  /* 0x00003000030095a7 */ /* 0x000ee400080210ff */
[----:B---3--:R-:W-:Y:S05]  /*82d0*/  @!P1 BRA `(.L_x_107) ;  /* 0xfffffffc00f09947 */ /* 0x008fea000383ffff */
[----:B------:R-:W-:Y:S05]  /*82e0*/  BRA `(.L_x_106) ;  /* 0xffffffd800a47947 */ /* 0x000fea000383ffff */
.L_x_109:
[----:B----4-:R4:W1:Y:S02]  /*82f0*/  SYNCS.PHASECHK.TRANS64.TRYWAIT P0, [R111+URZ+0x80], R4 ;  /* 0x000080046f0075a7 */ /* 0x01086400080011ff */
[----:B-1----:R-:W-:Y:S05]  /*8300*/  @!P0 NANOSLEEP.SYNCS 0x989680 ;  /* 0x009896800000895d */ /* 0x002fea0003900000 */
[----:B------:R-:W1:Y:S02]  /*8310*/  @!P0 SYNCS.PHASECHK.TRANS64 P0, [R111+URZ+0x80], R4 ;  /* 0x000080046f0085a7 */ /* 0x000e6400080010ff */
[----:B-1----:R-:W-:Y:S05]  /*8320*/  @!P0 BRA `(.L_x_109) ;  /* 0xfffffffc00f08947 */ /* 0x002fea000383ffff */
[----:B------:R-:W-:Y:S05]  /*8330*/  BRA `(.L_x_108) ;  /* 0xffffffd800f87947 */ /* 0x000fea000383ffff */
.L_x_117:
[----:B--2---:R2:W3:Y:S02]  /*8340*/  SYNCS.PHASECHK.TRANS64.TRYWAIT P0, [R125+URZ+0x30], R2 ;  /* 0x000030027d0075a7 */ /* 0x0044e400080011ff */
[----:B---3--:R-:W-:Y:S05]  /*8350*/  @!P0 NANOSLEEP.SYNCS 0x989680 ;  /* 0x009896800000895d */ /* 0x008fea0003900000 */
[----:B------:R-:W3:Y:S02]  /*8360*/  @!P0 SYNCS.PHASECHK.TRANS64 P0, [R125+URZ+0x30], R2 ;  /* 0x000030027d0085a7 */ /* 0x000ee400080010ff */
[----:B---3--:R-:W-:Y:S05]  /*8370*/  @!P0 BRA `(.L_x_117) ;  /* 0xfffffffc00f08947 */ /* 0x008fea000383ffff */
[----:B------:R-:W-:Y:S05]  /*8380*/  BRA `(.L_x_116) ;  /* 0xffffffe400fc7947 */ /* 0x000fea000383ffff */
        .weak           $__internal_0_$__cuda_sm10x_tcgen05_guardrail_trap_col_being_dealloced_not_returned_by_alloc
        .type           $__internal_0_$__cuda_sm10x_tcgen05_guardrail_trap_col_being_dealloced_not_returned_by_alloc,@function
        .size           $__internal_0_$__cuda_sm10x_tcgen05_guardrail_trap_col_being_dealloced_not_returned_by_alloc,($__internal_1_$__cuda_sm10x_tcgen05_guardrail_trap_phase_invalid_during_alloc - $__internal_0_$__cuda_sm10x_tcgen05_guardrail_trap_col_being_dealloced_not_returned_by_alloc)
$__internal_0_$__cuda_sm10x_tcgen05_guardrail_trap_col_being_dealloced_not_returned_by_alloc:
[----:B------:R-:W-:Y:S05]  /*8390*/  BPT.TRAP 0x1 ;  /* 0x000000040000795c */ /* 0x000fea0000300000 */
[----:B------:R-:W-:-:S04]  /*83a0*/  HFMA2 R3, -RZ, RZ, 0, 0 ;  /* 0x00000000ff037431 */ /* 0x000fc800000001ff */
[----:B------:R-:W-:Y:S05]  /*83b0*/  RET.REL.NODEC R2 `(_ZN7cutlass13device_kernelINS_4gemm6kernel13GemmUniversalIN4cute5tupleIJiiiiEEENS1_10collective13CollectiveMmaINS1_35MainloopSm100TmaUmmaWarpSpecializedILi3ELi2ELi4ENS5_IJNS4_1CILi2EEENSA_ILi1EEESC_EEEEENS5_IJNSA_ILi128EEESF_SF_EEENS_12float_e4m3_tENS5_IJlSC_lEEESH_SI_NS4_8TiledMMAINS4_8MMA_AtomIJNS4_10MMA_TraitsINS4_25SM100_MMA_F8F6F4_2x1SM_SSEJSH_SH_fSF_SF_NS4_17integral_constantINS4_4UMMA5MajorELSP_0EEESQ_NSN_INSO_7ScaleInELSR_0EEESS_EEEEEENS4_6LayoutINS5_IJSC_SC_SC_EEENS5_IJNSA_ILi0EEESX_SX_EEEEENS5_IJNS4_10UnderscoreES10_S10_EEEEENS4_18SM100_TMA_2SM_LOADENS4_14ComposedLayoutINS4_7SwizzleILi3ELi4ELi3EEENS4_18smem_ptr_flag_bitsILi8EEENSV_INS5_IJNSA_ILi8EEESF_EEENS5_IJSF_SC_EEEEEEEvNS4_8identityES13_S1D_vS1E_EENS_8epilogue10collective18CollectiveEpilogueINS1G_23Sm100TmaWarpSpecializedILi2ELi2ELi32ELb0ELb0EEEJNS5_IJNSA_ILi64EEESF_SF_EEENS5_IJNSV_IS1L_SC_EENSV_INS5_IJNSA_ILi32EEESB_EEENS5_IJSC_S1L_EEEEEEEESH_SI_SH_SI_NS1G_6fusion15FusionCallbacksIS1K_NS1T_17LinearCombinationISH_fSH_fLNS_15FloatRoundStyleE2EEES1M_S1S_JEEENS4_5SM1004TMEM4LOAD26SM100_TMEM_LOAD_32dp32b32xENS4_13SM90_TMA_LOADENS14_INS15_ILi1ELi4ELi3EEES18_NSV_INS5_IJS19_S1O_EEENS5_IJS1O_SC_EEEEEEENS4_39AutoVectorizingCopyWithAssumedAlignmentILi128EEENS4_14SM90_TMA_STOREES28_S2A_S2A_EEEvvEEEEvNT_6ParamsE) ;  /* 0xffffff7c02107950 */ /* 0x000fea0003c3ffff */
        .weak           $__internal_1_$__cuda_sm10x_tcgen05_guardrail_trap_phase_invalid_during_alloc
        .type           $__internal_1_$__cuda_sm10x_tcgen05_guardrail_trap_phase_invalid_during_alloc,@function
        .size           $__internal_1_$__cuda_sm10x_tcgen05_guardrail_trap_phase_invalid_during_alloc,($__internal_2_$__cuda_sm10x_tcgen05_guardrail_trap_unallocated_columns_being_dealloced - $__internal_1_$__cuda_sm10x_tcgen05_guardrail_trap_phase_invalid_during_alloc)
$__internal_1_$__cuda_sm10x_tcgen05_guardrail_trap_phase_invalid_during_alloc:
[----:B------:R-:W-:Y:S05]  /*83c0*/  BPT.TRAP 0x1 ;  /* 0x000000040000795c */ /* 0x000fea0000300000 */
[----:B------:R-:W-:-:S04]  /*83d0*/  MOV R3, 0x0 ;  /* 0x0000000000037802 */ /* 0x000fc80000000f00 */
[----:B------:R-:W-:Y:S05]  /*83e0*/  RET.REL.NODEC R2 `(_ZN7cutlass13device_kernelINS_4gemm6kernel13GemmUniversalIN4cute5tupleIJiiiiEEENS1_10collective13CollectiveMmaINS1_35MainloopSm100TmaUmmaWarpSpecializedILi3ELi2ELi4ENS5_IJNS4_1CILi2EEENSA_ILi1EEESC_EEEEENS5_IJNSA_ILi128EEESF_SF_EEENS_12float_e4m3_tENS5_IJlSC_lEEESH_SI_NS4_8TiledMMAINS4_8MMA_AtomIJNS4_10MMA_TraitsINS4_25SM100_MMA_F8F6F4_2x1SM_SSEJSH_SH_fSF_SF_NS4_17integral_constantINS4_4UMMA5MajorELSP_0EEESQ_NSN_INSO_7ScaleInELSR_0EEESS_EEEEEENS4_6LayoutINS5_IJSC_SC_SC_EEENS5_IJNSA_ILi0EEESX_SX_EEEEENS5_IJNS4_10UnderscoreES10_S10_EEEEENS4_18SM100_TMA_2SM_LOADENS4_14ComposedLayoutINS4_7SwizzleILi3ELi4ELi3EEENS4_18smem_ptr_flag_bitsILi8EEENSV_INS5_IJNSA_ILi8EEESF_EEENS5_IJSF_SC_EEEEEEEvNS4_8identityES13_S1D_vS1E_EENS_8epilogue10collective18CollectiveEpilogueINS1G_23Sm100TmaWarpSpecializedILi2ELi2ELi32ELb0ELb0EEEJNS5_IJNSA_ILi64EEESF_SF_EEENS5_IJNSV_IS1L_SC_EENSV_INS5_IJNSA_ILi32EEESB_EEENS5_IJSC_S1L_EEEEEEEESH_SI_SH_SI_NS1G_6fusion15FusionCallbacksIS1K_NS1T_17LinearCombinationISH_fSH_fLNS_15FloatRoundStyleE2EEES1M_S1S_JEEENS4_5SM1004TMEM4LOAD26SM100_TMEM_LOAD_32dp32b32xENS4_13SM90_TMA_LOADENS14_INS15_ILi1ELi4ELi3EEES18_NSV_INS5_IJS19_S1O_EEENS5_IJS1O_SC_EEEEEEENS4_39AutoVectorizingCopyWithAssumedAlignmentILi128EEENS4_14SM90_TMA_STOREES28_S2A_S2A_EEEvvEEEEvNT_6ParamsE) ;  /* 0xffffff7c02047950 */ /* 0x000fea0003c3ffff */
        .weak           $__internal_2_$__cuda_sm10x_tcgen05_guardrail_trap_unallocated_columns_being_dealloced
        .type           $__internal_2_$__cuda_sm10x_tcgen05_guardrail_trap_unallocated_columns_being_dealloced,@function
        .size           $__internal_2_$__cuda_sm10x_tcgen05_guardrail_trap_unallocated_columns_being_dealloced,(.L_x_160 - $__internal_2_$__cuda_sm10x_tcgen05_guardrail_trap_unallocated_columns_being_dealloced)
$__internal_2_$__cuda_sm10x_tcgen05_guardrail_trap_unallocated_columns_being_dealloced:
[----:B------:R-:W-:Y:S05]  /*83f0*/  BPT.TRAP 0x1 ;  /* 0x000000040000795c */ /* 0x000fea0000300000 */
[----:B------:R-:W-:-:S04]  /*8400*/  HFMA2 R3, -RZ, RZ, 0, 0 ;  /* 0x00000000ff037431 */ /* 0x000fc800000001ff */
[----:B------:R-:W-:Y:S05]  /*8410*/  RET.REL.NODEC R2 `(_ZN7cutlass13device_kernelINS_4gemm6kernel13GemmUniversalIN4cute5tupleIJiiiiEEENS1_10collective13CollectiveMmaINS1_35MainloopSm100TmaUmmaWarpSpecializedILi3ELi2ELi4ENS5_IJNS4_1CILi2EEENSA_ILi1EEESC_EEEEENS5_IJNSA_ILi128EEESF_SF_EEENS_12float_e4m3_tENS5_IJlSC_lEEESH_SI_NS4_8TiledMMAINS4_8MMA_AtomIJNS4_10MMA_TraitsINS4_25SM100_MMA_F8F6F4_2x1SM_SSEJSH_SH_fSF_SF_NS4_17integral_constantINS4_4UMMA5MajorELSP_0EEESQ_NSN_INSO_7ScaleInELSR_0EEESS_EEEEEENS4_6LayoutINS5_IJSC_SC_SC_EEENS5_IJNSA_ILi0EEESX_SX_EEEEENS5_IJNS4_10UnderscoreES10_S10_EEEEENS4_18SM100_TMA_2SM_LOADENS4_14ComposedLayoutINS4_7SwizzleILi3ELi4ELi3EEENS4_18smem_ptr_flag_bitsILi8EEENSV_INS5_IJNSA_ILi8EEESF_EEENS5_IJSF_SC_EEEEEEEvNS4_8identityES13_S1D_vS1E_EENS_8epilogue10collective18CollectiveEpilogueINS1G_23Sm100TmaWarpSpecializedILi2ELi2ELi32ELb0ELb0EEEJNS5_IJNSA_ILi64EEESF_SF_EEENS5_IJNSV_IS1L_SC_EENSV_INS5_IJNSA_ILi32EEESB_EEENS5_IJSC_S1L_EEEEEEEESH_SI_SH_SI_NS1G_6fusion15FusionCallbacksIS1K_NS1T_17LinearCombinationISH_fSH_fLNS_15FloatRoundStyleE2EEES1M_S1S_JEEENS4_5SM1004TMEM4LOAD26SM100_TMEM_LOAD_32dp32b32xENS4_13SM90_TMA_LOADENS14_INS15_ILi1ELi4ELi3EEES18_NSV_INS5_IJS19_S1O_EEENS5_IJS1O_SC_EEEEEEENS4_39AutoVectorizingCopyWithAssumedAlignmentILi128EEENS4_14SM90_TMA_STOREES28_S2A_S2A_EEEvvEEEEvNT_6ParamsE) ;  /* 0xffffff7802f87950 */ /* 0x000fea0003c3ffff */
.L_x_159:
[----:B------:R-:W-:-:S00]  /*8420*/  BRA `(.L_x_159) ;  /* 0xfffffffc00fc7947 */ /* 0x000fc0000383ffff */
[----:B------:R-:W-:-:S00]  /*8430*/  NOP ;  /* 0x0000000000007918 */ /* 0x000fc00000000000 */
        /* <DEDUP_REMOVED lines=12> */
.L_x_160:


//--------------------- .nv.global.init           --------------------------
	.section	.nv.global.init,"aw",@progbits
.nv.global.init:
	.type		$str$27,@object
	.size		$str$27,($str$28 - $str$27)
$str$27:
        /*0000*/ 	.byte	0x28, 0x61, 0x64, 0x64, 0x72, 0x65, 0x73, 0x73, 0x20, 0x26, 0x20, 0x6d, 0x61, 0x73, 0x6b, 0x29
        /*0010*/ 	.byte	0x20, 0x3d, 0x3d, 0x20, 0x30, 0x00
	.type		$str$28,@object
	.size		$str$28,($str$26 - $str$28)
$str$28:
        /*0016*/ 	.byte	0x2f, 0x74, 0x6d, 0x70, 0x2f, 0x63, 0x75, 0x74, 0x6c, 0x61, 0x73, 0x73, 0x5f, 0x73, 0x77, 0x65
        /*0026*/ 	.byte	0x65, 0x70, 0x5f, 0x73, 0x72, 0x63, 0x2f, 0x69, 0x6e, 0x63, 0x6c, 0x75, 0x64, 0x65, 0x2f, 0x63
        /*0036*/ 	.byte	0x75, 0x74, 0x65, 0x2f, 0x70, 0x6f, 0x69, 0x6e, 0x74, 0x65, 0x72, 0x5f, 0x66, 0x6c, 0x61, 0x67
        /*0046*/ 	.byte	0x67, 0x65, 0x64, 0x2e, 0x68, 0x70, 0x70, 0x00
	.type		$str$26,@object
	.size		$str$26,($str$25 - $str$26)
$str$26:
        /*004e*/ 	.byte	0x2f, 0x74, 0x6d, 0x70, 0x2f, 0x63, 0x75, 0x74, 0x6c, 0x61, 0x73, 0x73, 0x5f, 0x73, 0x77, 0x65
        /*005e*/ 	.byte	0x65, 0x70, 0x5f, 0x73, 0x72, 0x63, 0x2f, 0x69, 0x6e, 0x63, 0x6c, 0x75, 0x64, 0x65, 0x2f, 0x63
        /*006e*/ 	.byte	0x75, 0x74, 0x65, 0x2f, 0x61, 0x74, 0x6f, 0x6d, 0x2f, 0x63, 0x6f, 0x70, 0x79, 0x5f, 0x74, 0x72
        /*007e*/ 	.byte	0x61, 0x69, 0x74, 0x73, 0x5f, 0x73, 0x6d, 0x31, 0x30, 0x30, 0x2e, 0x68, 0x70, 0x70, 0x00
	.type		$str$25,@object
	.size		$str$25,(__unnamed_1 - $str$25)
$str$25:
        /*008d*/ 	.byte	0x28, 0x28, 0x75, 0x69, 0x6e, 0x74, 0x33, 0x32, 0x5f, 0x74, 0x28, 0x74, 0x68, 0x72, 0x65, 0x61
        /*009d*/ 	.byte	0x64, 0x49, 0x64, 0x78, 0x2e, 0x78, 0x29, 0x20, 0x2f, 0x20, 0x33, 0x32, 0x29, 0x20, 0x25, 0x20
        /*00ad*/ 	.byte	0x34, 0x29, 0x20, 0x3d, 0x3d, 0x20, 0x28, 0x28, 0x28, 0x74, 0x6d, 0x65, 0x6d, 0x5f, 0x61, 0x64
        /*00bd*/ 	.byte	0x64, 0x72, 0x20, 0x3e, 0x3e, 0x20, 0x31, 0x36, 0x29, 0x20, 0x2f, 0x20, 0x33, 0x32, 0x29, 0x20
        /*00cd*/ 	.byte	0x25, 0x20, 0x34, 0x29, 0x00
	.type		__unnamed_1,@object
	.size		__unnamed_1,(__unnamed_2 - __unnamed_1)
__unnamed_1:
        /*00d2*/ 	.byte	0x61, 0x75, 0x74, 0x6f, 0x20, 0x63, 0x75, 0x74, 0x65, 0x3a, 0x3a, 0x61, 0x73, 0x5f, 0x70, 0x6f
        /* <DEDUP_REMOVED lines=24> */
        /*0262*/ 	.byte	0x3a, 0x3a, 0x43, 0x3c, 0x34, 0x30, 0x39, 0x36, 0x3e, 0x3e, 0x3e, 0x3e, 0x5d, 0x00
	.type		__unnamed_2,@object
	.size		__unnamed_2,(.L_2 - __unnamed_2)
__unnamed_2:
        /* <DEDUP_REMOVED lines=40> */
        /*04f0*/ 	.byte	0x74, 0x65, 0x3a, 0x3a, 0x43, 0x3c, 0x30, 0x3e, 0x3e, 0x3e, 0x3e, 0x5d, 0x00
.L_2:


//--------------------- .nv.shared._ZN7cutlass13device_kernelINS_4gemm6kernel13GemmUniversalIN4cute5tupleIJiiiiEEENS1_10collective13CollectiveMmaINS1_35MainloopSm100TmaUmmaWarpSpecializedILi3ELi2ELi4ENS5_IJNS4_1CILi2EEENSA_ILi1EEESC_EEEEENS5_IJNSA_ILi128EEESF_SF_EEENS_12float_e4m3_tENS5_IJlSC_lEEESH_SI_NS4_8TiledMMAINS4_8MMA_AtomIJNS4_10MMA_TraitsINS4_25SM100_MMA_F8F6F4_2x1SM_SSEJSH_SH_fSF_SF_NS4_17integral_constantINS4_4UMMA5MajorELSP_0EEESQ_NSN_INSO_7ScaleInELSR_0EEESS_EEEEEENS4_6LayoutINS5_IJSC_SC_SC_EEENS5_IJNSA_ILi0EEESX_SX_EEEEENS5_IJNS4_10UnderscoreES10_S10_EEEEENS4_18SM100_TMA_2SM_LOADENS4_14ComposedLayoutINS4_7SwizzleILi3ELi4ELi3EEENS4_18smem_ptr_flag_bitsILi8EEENSV_INS5_IJNSA_ILi8EEESF_EEENS5_IJSF_SC_EEEEEEEvNS4_8identityES13_S1D_vS1E_EENS_8epilogue10collective18CollectiveEpilogueINS1G_23Sm100TmaWarpSpecializedILi2ELi2ELi32ELb0ELb0EEEJNS5_IJNSA_ILi64EEESF_SF_EEENS5_IJNSV_IS1L_SC_EENSV_INS5_IJNSA_ILi32EEESB_EEENS5_IJSC_S1L_EEEEEEEESH_SI_SH_SI_NS1G_6fusion15FusionCallbacksIS1K_NS1T_17LinearCombinationISH_fSH_fLNS_15FloatRoundStyleE2EEES1M_S1S_JEEENS4_5SM1004TMEM4LOAD26SM100_TMEM_LOAD_32dp32b32xENS4_13SM90_TMA_LOADENS14_INS15_ILi1ELi4ELi3EEES18_NSV_INS5_IJS19_S1O_EEENS5_IJS1O_SC_EEEEEEENS4_39AutoVectorizingCopyWithAssumedAlignmentILi128EEENS4_14SM90_TMA_STOREES28_S2A_S2A_EEEvvEEEEvNT_6ParamsE --------------------------
	.section	.nv.shared._ZN7cutlass13device_kernelINS_4gemm6kernel13GemmUniversalIN4cute5tupleIJiiiiEEENS1_10collective13CollectiveMmaINS1_35MainloopSm100TmaUmmaWarpSpecializedILi3ELi2ELi4ENS5_IJNS4_1CILi2EEENSA_ILi1EEESC_EEEEENS5_IJNSA_ILi128EEESF_SF_EEENS_12float_e4m3_tENS5_IJlSC_lEEESH_SI_NS4_8TiledMMAINS4_8MMA_AtomIJNS4_10MMA_TraitsINS4_25SM100_MMA_F8F6F4_2x1SM_SSEJSH_SH_fSF_SF_NS4_17integral_constantINS4_4UMMA5MajorELSP_0EEESQ_NSN_INSO_7ScaleInELSR_0EEESS_EEEEEENS4_6LayoutINS5_IJSC_SC_SC_EEENS5_IJNSA_ILi0EEESX_SX_EEEEENS5_IJNS4_10UnderscoreES10_S10_EEEEENS4_18SM100_TMA_2SM_LOADENS4_14ComposedLayoutINS4_7SwizzleILi3ELi4ELi3EEENS4_18smem_ptr_flag_bitsILi8EEENSV_INS5_IJNSA_ILi8EEESF_EEENS5_IJSF_SC_EEEEEEEvNS4_8identityES13_S1D_vS1E_EENS_8epilogue10collective18CollectiveEpilogueINS1G_23Sm100TmaWarpSpecializedILi2ELi2ELi32ELb0ELb0EEEJNS5_IJNSA_ILi64EEESF_SF_EEENS5_IJNSV_IS1L_SC_EENSV_INS5_IJNSA_ILi32EEESB_EEENS5_IJSC_S1L_EEEEEEEESH_SI_SH_SI_NS1G_6fusion15FusionCallbacksIS1K_NS1T_17LinearCombinationISH_fSH_fLNS_15FloatRoundStyleE2EEES1M_S1S_JEEENS4_5SM1004TMEM4LOAD26SM100_TMEM_LOAD_32dp32b32xENS4_13SM90_TMA_LOADENS14_INS15_ILi1ELi4ELi3EEES18_NSV_INS5_IJS19_S1O_EEENS5_IJS1O_SC_EEEEEEENS4_39AutoVectorizingCopyWithAssumedAlignmentILi128EEENS4_14SM90_TMA_STOREES28_S2A_S2A_EEEvvEEEEvNT_6ParamsE,"aw",@nobits
	.sectionflags	@""
	.align	16
	.zero		1024


//--------------------- .nv.shared.reserved.0     --------------------------
	.section	.nv.shared.reserved.0,"aw",@nobits
	.weak		__nv_reservedSMEM_offset_0_alias
	.size		__nv_reservedSMEM_offset_0_alias, 0, 64
	.other		__nv_reservedSMEM_offset_0_alias,@"STO_CUDA_RESERVED_SHARED STV_DEFAULT"
__nv_reservedSMEM_offset_0_alias:
	.zero		0
.nv.shared.reserved.0:
	.zero		64
	.weak		__nv_reservedSMEM_tcgen05_partition
	.type		__nv_reservedSMEM_tcgen05_partition,@object
	.size		__nv_reservedSMEM_tcgen05_partition,(.L_0 - __nv_reservedSMEM_tcgen05_partition)
__nv_reservedSMEM_tcgen05_partition:
	.zero		32
.L_0:


//--------------------- .nv.global                --------------------------
	.section	.nv.global,"aw",@nobits
.nv.global:
	.type		_ZN39_INTERNAL_6ceba921_4_k_cu_cafc3052_84254cute1_E,@object
	.size		_ZN39_INTERNAL_6ceba921_4_k_cu_cafc3052_84254cute1_E,(_ZN39_INTERNAL_6ceba921_4_k_cu_cafc3052_84254cuda3std3__45__cpo6cbeginE - _ZN39_INTERNAL_6ceba921_4_k_cu_cafc3052_84254cute1_E)
_ZN39_INTERNAL_6ceba921_4_k_cu_cafc3052_84254cute1_E:
	.zero		1
	.type		_ZN39_INTERNAL_6ceba921_4_k_cu_cafc3052_84254cuda3std3__45__cpo6cbeginE,@object
	.size		_ZN39_INTERNAL_6ceba921_4_k_cu_cafc3052_84254cuda3std3__45__cpo6cbeginE,(_ZN39_INTERNAL_6ceba921_4_k_cu_cafc3052_84254cuda3std3__48in_placeE - _ZN39_INTERNAL_6ceba921_4_k_cu_cafc3052_84254cuda3std3__45__cpo6cbeginE)
_ZN39_INTERNAL_6ceba921_4_k_cu_cafc3052_84254cuda3std3__45__cpo6cbeginE:
	.zero		1
	.type		_ZN39_INTERNAL_6ceba921_4_k_cu_cafc3052_84254cuda3std3__48in_placeE,@object
	.size		_ZN39_INTERNAL_6ceba921_4_k_cu_cafc3052_84254cuda3std3__48in_placeE,(_ZN39_INTERNAL_6ceba921_4_k_cu_cafc3052_84254cuda3std6ranges3__45__cpo9iter_moveE - _ZN39_INTERNAL_6ceba921_4_k_cu_cafc3052_84254cuda3std3__48in_placeE)
_ZN39_INTERNAL_6ceba921_4_k_cu_cafc3052_84254cuda3std3__48in_placeE:
	.zero		1
	.type		_ZN39_INTERNAL_6ceba921_4_k_cu_cafc3052_84254cuda3std6ranges3__45__cpo9iter_moveE,@object
	.size		_ZN39_INTERNAL_6ceba921_4_k_cu_cafc3052_84254cuda3std6ranges3__45__cpo9iter_moveE,(_ZN39_INTERNAL_6ceba921_4_k_cu_cafc3052_84254cuda3std3__45__cpo5beginE - _ZN39_INTERNAL_6ceba921_4_k_cu_cafc3052_84254cuda3std6ranges3__45__cpo9iter_moveE)
_ZN39_INTERNAL_6ceba921_4_k_cu_cafc3052_84254cuda3std6ranges3__45__cpo9iter_moveE:
	.zero		1
	.type		_ZN39_INTERNAL_6ceba921_4_k_cu_cafc3052_84254cuda3std3__45__cpo5beginE,@object
	.size		_ZN39_INTERNAL_6ceba921_4_k_cu_cafc3052_84254cuda3std3__45__cpo5beginE,(_ZN39_INTERNAL_6ceba921_4_k_cu_cafc3052_84254cuda3std3__441_GLOBAL__N__6ceba921_4_k_cu_cafc3052_84256ignoreE - _ZN39_INTERNAL_6ceba921_4_k_cu_cafc3052_84254cuda3std3__45__cpo5beginE)
_ZN39_INTERNAL_6ceba921_4_k_cu_cafc3052_84254cuda3std3__45__cpo5beginE:
	.zero		1
	.type		_ZN39_INTERNAL_6ceba921_4_k_cu_cafc3052_84254cuda3std3__441_GLOBAL__N__6ceba921_4_k_cu_cafc3052_84256ignoreE,@object
	.size		_ZN39_INTERNAL_6ceba921_4_k_cu_cafc3052_84254cuda3std3__441_GLOBAL__N__6ceba921_4_k_cu_cafc3052_84256ignoreE,(_ZN39_INTERNAL_6ceba921_4_k_cu_cafc3052_84254cute7productE - _ZN39_INTERNAL_6ceba921_4_k_cu_cafc3052_84254cuda3std3__441_GLOBAL__N__6ceba921_4_k_cu_cafc3052_84256ignoreE)
_ZN39_INTERNAL_6ceba921_4_k_cu_cafc3052_84254cuda3std3__441_GLOBAL__N__6ceba921_4_k_cu_cafc3052_84256ignoreE:
	.zero		1
	.type		_ZN39_INTERNAL_6ceba921_4_k_cu_cafc3052_84254cute7productE,@object
	.size		_ZN39_INTERNAL_6ceba921_4_k_cu_cafc3052_84254cute7productE,(_ZN39_INTERNAL_6ceba921_4_k_cu_cafc3052_84254cuda3std3__45__cpo3endE - _ZN39_INTERNAL_6ceba921_4_k_cu_cafc3052_84254cute7productE)
_ZN39_INTERNAL_6ceba921_4_k_cu_cafc3052_84254cute7productE:
	.zero		1
	.type		_ZN39_INTERNAL_6ceba921_4_k_cu_cafc3052_84254cuda3std3__45__cpo3endE,@object
	.size		_ZN39_INTERNAL_6ceba921_4_k_cu_cafc3052_84254cuda3std3__45__cpo3endE,(_ZN39_INTERNAL_6ceba921_4_k_cu_cafc3052_84254cuda3std3__419piecewise_constructE - _ZN39_INTERNAL_6ceba921_4_k_cu_cafc3052_84254cuda3std3__45__cpo3endE)
_ZN39_INTERNAL_6ceba921_4_k_cu_cafc3052_84254cuda3std3__45__cpo3endE:
	.zero		1
	.type		_ZN39_INTERNAL_6ceba921_4_k_cu_cafc3052_84254cuda3std3__419piecewise_constructE,@object
	.size		_ZN39_INTERNAL_6ceba921_4_k_cu_cafc3052_84254cuda3std3__419piecewise_constructE,(_ZN39_INTERNAL_6ceba921_4_k_cu_cafc3052_84254cuda3std3__45__cpo4cendE - _ZN39_INTERNAL_6ceba921_4_k_cu_cafc3052_84254cuda3std3__419piecewise_constructE)
_ZN39_INTERNAL_6ceba921_4_k_cu_cafc3052_84254cuda3std3__419piecewise_constructE:
	.zero		1
	.type		_ZN39_INTERNAL_6ceba921_4_k_cu_cafc3052_84254cuda3std3__45__cpo4cendE,@object
	.size		_ZN39_INTERNAL_6ceba921_4_k_cu_cafc3052_84254cuda3std3__45__cpo4cendE,(_ZN39_INTERNAL_6ceba921_4_k_cu_cafc3052_84254cuda3std6ranges3__45__cpo4swapE - _ZN39_INTERNAL_6ceba921_4_k_cu_cafc3052_84254cuda3std3__45__cpo4cendE)
_ZN39_INTERNAL_6ceba921_4_k_cu_cafc3052_84254cuda3std3__45__cpo4cendE:
	.zero		1
	.type		_ZN39_INTERNAL_6ceba921_4_k_cu_cafc3052_84254cuda3std6ranges3__45__cpo4swapE,@object
	.size		_ZN39_INTERNAL_6ceba921_4_k_cu_cafc3052_84254cuda3std6ranges3__45__cpo4swapE,(.L_10 - _ZN39_INTERNAL_6ceba921_4_k_cu_cafc3052_84254cuda3std6ranges3__45__cpo4swapE)
_ZN39_INTERNAL_6ceba921_4_k_cu_cafc3052_84254cuda3std6ranges3__45__cpo4swapE:
	.zero		1
.L_10:


//--------------------- .nv.constant0._ZN7cutlass13device_kernelINS_4gemm6kernel13GemmUniversalIN4cute5tupleIJiiiiEEENS1_10collective13CollectiveMmaINS1_35MainloopSm100TmaUmmaWarpSpecializedILi3ELi2ELi4ENS5_IJNS4_1CILi2EEENSA_ILi1EEESC_EEEEENS5_IJNSA_ILi128EEESF_SF_EEENS_12float_e4m3_tENS5_IJlSC_lEEESH_SI_NS4_8TiledMMAINS4_8MMA_AtomIJNS4_10MMA_TraitsINS4_25SM100_MMA_F8F6F4_2x1SM_SSEJSH_SH_fSF_SF_NS4_17integral_constantINS4_4UMMA5MajorELSP_0EEESQ_NSN_INSO_7ScaleInELSR_0EEESS_EEEEEENS4_6LayoutINS5_IJSC_SC_SC_EEENS5_IJNSA_ILi0EEESX_SX_EEEEENS5_IJNS4_10UnderscoreES10_S10_EEEEENS4_18SM100_TMA_2SM_LOADENS4_14ComposedLayoutINS4_7SwizzleILi3ELi4ELi3EEENS4_18smem_ptr_flag_bitsILi8EEENSV_INS5_IJNSA_ILi8EEESF_EEENS5_IJSF_SC_EEEEEEEvNS4_8identityES13_S1D_vS1E_EENS_8epilogue10collective18CollectiveEpilogueINS1G_23Sm100TmaWarpSpecializedILi2ELi2ELi32ELb0ELb0EEEJNS5_IJNSA_ILi64EEESF_SF_EEENS5_IJNSV_IS1L_SC_EENSV_INS5_IJNSA_ILi32EEESB_EEENS5_IJSC_S1L_EEEEEEEESH_SI_SH_SI_NS1G_6fusion15FusionCallbacksIS1K_NS1T_17LinearCombinationISH_fSH_fLNS_15FloatRoundStyleE2EEES1M_S1S_JEEENS4_5SM1004TMEM4LOAD26SM100_TMEM_LOAD_32dp32b32xENS4_13SM90_TMA_LOADENS14_INS15_ILi1ELi4ELi3EEES18_NSV_INS5_IJS19_S1O_EEENS5_IJS1O_SC_EEEEEEENS4_39AutoVectorizingCopyWithAssumedAlignmentILi128EEENS4_14SM90_TMA_STOREES28_S2A_S2A_EEEvvEEEEvNT_6ParamsE --------------------------
	.section	.nv.constant0._ZN7cutlass13device_kernelINS_4gemm6kernel13GemmUniversalIN4cute5tupleIJiiiiEEENS1_10collective13CollectiveMmaINS1_35MainloopSm100TmaUmmaWarpSpecializedILi3ELi2ELi4ENS5_IJNS4_1CILi2EEENSA_ILi1EEESC_EEEEENS5_IJNSA_ILi128EEESF_SF_EEENS_12float_e4m3_tENS5_IJlSC_lEEESH_SI_NS4_8TiledMMAINS4_8MMA_AtomIJNS4_10MMA_TraitsINS4_25SM100_MMA_F8F6F4_2x1SM_SSEJSH_SH_fSF_SF_NS4_17integral_constantINS4_4UMMA5MajorELSP_0EEESQ_NSN_INSO_7ScaleInELSR_0EEESS_EEEEEENS4_6LayoutINS5_IJSC_SC_SC_EEENS5_IJNSA_ILi0EEESX_SX_EEEEENS5_IJNS4_10UnderscoreES10_S10_EEEEENS4_18SM100_TMA_2SM_LOADENS4_14ComposedLayoutINS4_7SwizzleILi3ELi4ELi3EEENS4_18smem_ptr_flag_bitsILi8EEENSV_INS5_IJNSA_ILi8EEESF_EEENS5_IJSF_SC_EEEEEEEvNS4_8identityES13_S1D_vS1E_EENS_8epilogue10collective18CollectiveEpilogueINS1G_23Sm100TmaWarpSpecializedILi2ELi2ELi32ELb0ELb0EEEJNS5_IJNSA_ILi64EEESF_SF_EEENS5_IJNSV_IS1L_SC_EENSV_INS5_IJNSA_ILi32EEESB_EEENS5_IJSC_S1L_EEEEEEEESH_SI_SH_SI_NS1G_6fusion15FusionCallbacksIS1K_NS1T_17LinearCombinationISH_fSH_fLNS_15FloatRoundStyleE2EEES1M_S1S_JEEENS4_5SM1004TMEM4LOAD26SM100_TMEM_LOAD_32dp32b32xENS4_13SM90_TMA_LOADENS14_INS15_ILi1ELi4ELi3EEES18_NSV_INS5_IJS19_S1O_EEENS5_IJS1O_SC_EEEEEEENS4_39AutoVectorizingCopyWithAssumedAlignmentILi128EEENS4_14SM90_TMA_STOREES28_S2A_S2A_EEEvvEEEEvNT_6ParamsE,"a",@progbits
	.sectionflags	@""
	.align	4
.nv.constant0._ZN7cutlass13device_kernelINS_4gemm6kernel13GemmUniversalIN4cute5tupleIJiiiiEEENS1_10collective13CollectiveMmaINS1_35MainloopSm100TmaUmmaWarpSpecializedILi3ELi2ELi4ENS5_IJNS4_1CILi2EEENSA_ILi1EEESC_EEEEENS5_IJNSA_ILi128EEESF_SF_EEENS_12float_e4m3_tENS5_IJlSC_lEEESH_SI_NS4_8TiledMMAINS4_8MMA_AtomIJNS4_10MMA_TraitsINS4_25SM100_MMA_F8F6F4_2x1SM_SSEJSH_SH_fSF_SF_NS4_17integral_constantINS4_4UMMA5MajorELSP_0EEESQ_NSN_INSO_7ScaleInELSR_0EEESS_EEEEEENS4_6LayoutINS5_IJSC_SC_SC_EEENS5_IJNSA_ILi0EEESX_SX_EEEEENS5_IJNS4_10UnderscoreES10_S10_EEEEENS4_18SM100_TMA_2SM_LOADENS4_14ComposedLayoutINS4_7SwizzleILi3ELi4ELi3EEENS4_18smem_ptr_flag_bitsILi8EEENSV_INS5_IJNSA_ILi8EEESF_EEENS5_IJSF_SC_EEEEEEEvNS4_8identityES13_S1D_vS1E_EENS_8epilogue10collective18CollectiveEpilogueINS1G_23Sm100TmaWarpSpecializedILi2ELi2ELi32ELb0ELb0EEEJNS5_IJNSA_ILi64EEESF_SF_EEENS5_IJNSV_IS1L_SC_EENSV_INS5_IJNSA_ILi32EEESB_EEENS5_IJSC_S1L_EEEEEEEESH_SI_SH_SI_NS1G_6fusion15FusionCallbacksIS1K_NS1T_17LinearCombinationISH_fSH_fLNS_15FloatRoundStyleE2EEES1M_S1S_JEEENS4_5SM1004TMEM4LOAD26SM100_TMEM_LOAD_32dp32b32xENS4_13SM90_TMA_LOADENS14_INS15_ILi1ELi4ELi3EEES18_NSV_INS5_IJS19_S1O_EEENS5_IJS1O_SC_EEEEEEENS4_39AutoVectorizingCopyWithAssumedAlignmentILi128EEENS4_14SM90_TMA_STOREES28_S2A_S2A_EEEvvEEEEvNT_6ParamsE:
	.zero		2944


//--------------------- SYMBOLS --------------------------

	.type		.nv.reservedSmem.offset0,@object
	.size		.nv.reservedSmem.offset0,0x4
	.type		.nv.reservedSmem.cap,@object
	.size		.nv.reservedSmem.cap,0x4
	.type		__assertfail,@function
